	.target	sm_90a

	.elftype	@"ET_EXEC"


//--------------------- .note.nv.tkinfo           --------------------------
	.section	.note.nv.tkinfo,"",@"SHT_NOTE"
	.sectionflags	@"SHF_NOTE_NV_TKINFO"
	.tkinfo
        /*0018*/ 	.word	0x00000002
        /*0030*/ 	.string	""
        /*0030*/ 	.string	"ptxas"
        /*0030*/ 	.string	"Cuda compilation tools, release 13.0, V13.0.88"
        /*0030*/ 	.string	"Build cuda_13.0.r13.0/compiler.36424714_0"
        /*0030*/ 	.string	"-arch sm_90a -m 64 "



//--------------------- .note.nv.cuinfo           --------------------------
	.section	.note.nv.cuinfo,"",@"SHT_NOTE"
	.sectionflags	@"SHF_NOTE_NV_CUINFO"
        /*0018*/ 	.short	0x0002
        /*001a*/ 	.short	0x005a
        /*001c*/ 	.short	0x0082
	.zero		2


//--------------------- .nv.info                  --------------------------
	.section	.nv.info,"",@"SHT_CUDA_INFO"
	.align	4


	//----- nvinfo : EIATTR_REGCOUNT
	.align		4
        /*0000*/ 	.byte	0x04, 0x2f
        /*0002*/ 	.short	(.L_15 - .L_14)
	.align		4
.L_14:
        /*0004*/ 	.word	index@(_ZN7cutlass13device_kernelINS_4gemm6kernel13GemmUniversalIN4cute5tupleIJiiiiEEENS1_10collective13CollectiveMmaINS1_34MainloopSm90TmaGmmaWarpSpecializedILi7ENS5_IJNS4_1CILi1EEENSA_ILi2EEESB_EEENS1_32KernelTmaWarpSpecializedPingpongEEENS5_IJNSA_ILi64EEESG_NSA_ILi128EEEEEENS_6half_tENS5_IJlSB_lEEESJ_SK_NS4_8TiledMMAINS4_8MMA_AtomIJNS4_4SM904GMMA25MMA_64x64x16_F32F16F16_SSILNSO_5MajorE0ELSQ_0ELNSO_7ScaleInE1ELSR_1EEEEEENS4_6LayoutINS5_IJSB_SB_SB_EEENS5_IJNSA_ILi0EEESW_SW_EEEEENS5_IJNS4_10UnderscoreESZ_SZ_EEEEENS4_23SM90_TMA_LOAD_MULTICASTENS4_14ComposedLayoutINS4_7SwizzleILi3ELi4ELi3EEENS4_18smem_ptr_flag_bitsILi16EEENSU_INS5_IJNSA_ILi8EEESG_EEENS5_IJSG_SB_EEEEEEEvNS4_8identityENS4_13SM90_TMA_LOADES1C_vS1D_EENS_8epilogue10collective6detail29Sm90TmaWarpSpecializedAdapterINS1H_15DefaultEpilogueISJ_SK_SK_NS1G_6thread17LinearCombinationISJ_Li1EffLNS1L_9ScaleType4KindE0ELNS_15FloatRoundStyleE2ESJ_EENS1_15EpilogueDefaultEEEEEvvEEEEvNT_6ParamsE)
        /*0008*/ 	.word	0x000000a8


	//----- nvinfo : EIATTR_FRAME_SIZE
	.align		4
.L_15:
        /*000c*/ 	.byte	0x04, 0x11
        /*000e*/ 	.short	(.L_17 - .L_16)
	.align		4
.L_16:
        /*0010*/ 	.word	index@(_ZN7cutlass13device_kernelINS_4gemm6kernel13GemmUniversalIN4cute5tupleIJiiiiEEENS1_10collective13CollectiveMmaINS1_34MainloopSm90TmaGmmaWarpSpecializedILi7ENS5_IJNS4_1CILi1EEENSA_ILi2EEESB_EEENS1_32KernelTmaWarpSpecializedPingpongEEENS5_IJNSA_ILi64EEESG_NSA_ILi128EEEEEENS_6half_tENS5_IJlSB_lEEESJ_SK_NS4_8TiledMMAINS4_8MMA_AtomIJNS4_4SM904GMMA25MMA_64x64x16_F32F16F16_SSILNSO_5MajorE0ELSQ_0ELNSO_7ScaleInE1ELSR_1EEEEEENS4_6LayoutINS5_IJSB_SB_SB_EEENS5_IJNSA_ILi0EEESW_SW_EEEEENS5_IJNS4_10UnderscoreESZ_SZ_EEEEENS4_23SM90_TMA_LOAD_MULTICASTENS4_14ComposedLayoutINS4_7SwizzleILi3ELi4ELi3EEENS4_18smem_ptr_flag_bitsILi16EEENSU_INS5_IJNSA_ILi8EEESG_EEENS5_IJSG_SB_EEEEEEEvNS4_8identityENS4_13SM90_TMA_LOADES1C_vS1D_EENS_8epilogue10collective6detail29Sm90TmaWarpSpecializedAdapterINS1H_15DefaultEpilogueISJ_SK_SK_NS1G_6thread17LinearCombinationISJ_Li1EffLNS1L_9ScaleType4KindE0ELNS_15FloatRoundStyleE2ESJ_EENS1_15EpilogueDefaultEEEEEvvEEEEvNT_6ParamsE)
        /*0014*/ 	.word	0x00000008


	//----- nvinfo : EIATTR_MIN_STACK_SIZE
	.align		4
.L_17:
        /*0018*/ 	.byte	0x04, 0x12
        /*001a*/ 	.short	(.L_19 - .L_18)
	.align		4
.L_18:
        /*001c*/ 	.word	index@(_ZN7cutlass13device_kernelINS_4gemm6kernel13GemmUniversalIN4cute5tupleIJiiiiEEENS1_10collective13CollectiveMmaINS1_34MainloopSm90TmaGmmaWarpSpecializedILi7ENS5_IJNS4_1CILi1EEENSA_ILi2EEESB_EEENS1_32KernelTmaWarpSpecializedPingpongEEENS5_IJNSA_ILi64EEESG_NSA_ILi128EEEEEENS_6half_tENS5_IJlSB_lEEESJ_SK_NS4_8TiledMMAINS4_8MMA_AtomIJNS4_4SM904GMMA25MMA_64x64x16_F32F16F16_SSILNSO_5MajorE0ELSQ_0ELNSO_7ScaleInE1ELSR_1EEEEEENS4_6LayoutINS5_IJSB_SB_SB_EEENS5_IJNSA_ILi0EEESW_SW_EEEEENS5_IJNS4_10UnderscoreESZ_SZ_EEEEENS4_23SM90_TMA_LOAD_MULTICASTENS4_14ComposedLayoutINS4_7SwizzleILi3ELi4ELi3EEENS4_18smem_ptr_flag_bitsILi16EEENSU_INS5_IJNSA_ILi8EEESG_EEENS5_IJSG_SB_EEEEEEEvNS4_8identityENS4_13SM90_TMA_LOADES1C_vS1D_EENS_8epilogue10collective6detail29Sm90TmaWarpSpecializedAdapterINS1H_15DefaultEpilogueISJ_SK_SK_NS1G_6thread17LinearCombinationISJ_Li1EffLNS1L_9ScaleType4KindE0ELNS_15FloatRoundStyleE2ESJ_EENS1_15EpilogueDefaultEEEEEvvEEEEvNT_6ParamsE)
        /*0020*/ 	.word	0x00000008
.L_19:


//--------------------- .nv.compat                --------------------------
	.section	.nv.compat,"",@"SHT_CUDA_COMPAT_INFO"
	.align	4
        /*0000*/ 	.byte	0x02, 0x09, 0x01, 0x00, 0x02, 0x02, 0x04, 0x00, 0x02, 0x05, 0x05, 0x00, 0x03, 0x07, 0x01, 0x01
        /*0010*/ 	.byte	0x02, 0x03, 0x01, 0x00, 0x02, 0x06, 0x01, 0x00, 0x04, 0x0b, 0x08, 0x00, 0x00, 0x00, 0x00, 0x00
        /*0020*/ 	.byte	0x00, 0x00, 0x00, 0x00


//--------------------- .nv.info._ZN7cutlass13device_kernelINS_4gemm6kernel13GemmUniversalIN4cute5tupleIJiiiiEEENS1_10collective13CollectiveMmaINS1_34MainloopSm90TmaGmmaWarpSpecializedILi7ENS5_IJNS4_1CILi1EEENSA_ILi2EEESB_EEENS1_32KernelTmaWarpSpecializedPingpongEEENS5_IJNSA_ILi64EEESG_NSA_ILi128EEEEEENS_6half_tENS5_IJlSB_lEEESJ_SK_NS4_8TiledMMAINS4_8MMA_AtomIJNS4_4SM904GMMA25MMA_64x64x16_F32F16F16_SSILNSO_5MajorE0ELSQ_0ELNSO_7ScaleInE1ELSR_1EEEEEENS4_6LayoutINS5_IJSB_SB_SB_EEENS5_IJNSA_ILi0EEESW_SW_EEEEENS5_IJNS4_10UnderscoreESZ_SZ_EEEEENS4_23SM90_TMA_LOAD_MULTICASTENS4_14ComposedLayoutINS4_7SwizzleILi3ELi4ELi3EEENS4_18smem_ptr_flag_bitsILi16EEENSU_INS5_IJNSA_ILi8EEESG_EEENS5_IJSG_SB_EEEEEEEvNS4_8identityENS4_13SM90_TMA_LOADES1C_vS1D_EENS_8epilogue10collective6detail29Sm90TmaWarpSpecializedAdapterINS1H_15DefaultEpilogueISJ_SK_SK_NS1G_6thread17LinearCombinationISJ_Li1EffLNS1L_9ScaleType4KindE0ELNS_15FloatRoundStyleE2ESJ_EENS1_15EpilogueDefaultEEEEEvvEEEEvNT_6ParamsE --------------------------
	.section	.nv.info._ZN7cutlass13device_kernelINS_4gemm6kernel13GemmUniversalIN4cute5tupleIJiiiiEEENS1_10collective13CollectiveMmaINS1_34MainloopSm90TmaGmmaWarpSpecializedILi7ENS5_IJNS4_1CILi1EEENSA_ILi2EEESB_EEENS1_32KernelTmaWarpSpecializedPingpongEEENS5_IJNSA_ILi64EEESG_NSA_ILi128EEEEEENS_6half_tENS5_IJlSB_lEEESJ_SK_NS4_8TiledMMAINS4_8MMA_AtomIJNS4_4SM904GMMA25MMA_64x64x16_F32F16F16_SSILNSO_5MajorE0ELSQ_0ELNSO_7ScaleInE1ELSR_1EEEEEENS4_6LayoutINS5_IJSB_SB_SB_EEENS5_IJNSA_ILi0EEESW_SW_EEEEENS5_IJNS4_10UnderscoreESZ_SZ_EEEEENS4_23SM90_TMA_LOAD_MULTICASTENS4_14ComposedLayoutINS4_7SwizzleILi3ELi4ELi3EEENS4_18smem_ptr_flag_bitsILi16EEENSU_INS5_IJNSA_ILi8EEESG_EEENS5_IJSG_SB_EEEEEEEvNS4_8identityENS4_13SM90_TMA_LOADES1C_vS1D_EENS_8epilogue10collective6detail29Sm90TmaWarpSpecializedAdapterINS1H_15DefaultEpilogueISJ_SK_SK_NS1G_6thread17LinearCombinationISJ_Li1EffLNS1L_9ScaleType4KindE0ELNS_15FloatRoundStyleE2ESJ_EENS1_15EpilogueDefaultEEEEEvvEEEEvNT_6ParamsE,"",@"SHT_CUDA_INFO"
	.sectionflags	@""
	.align	4


	//----- nvinfo : EIATTR_CUDA_API_VERSION
	.align		4
        /*0000*/ 	.byte	0x04, 0x37
        /*0002*/ 	.short	(.L_21 - .L_20)
.L_20:
        /*0004*/ 	.word	0x00000082


	//----- nvinfo : EIATTR_KPARAM_INFO
	.align		4
.L_21:
        /*0008*/ 	.byte	0x04, 0x17
        /*000a*/ 	.short	(.L_23 - .L_22)
.L_22:
        /*000c*/ 	.word	0x00000000
        /*0010*/ 	.short	0x0000
        /*0012*/ 	.short	0x0070
        /*0014*/ 	.byte	0x00, 0xf0, 0x01, 0x10


	//----- nvinfo : EIATTR_SPARSE_MMA_MASK
	.align		4
.L_23:
        /*0018*/ 	.byte	0x03, 0x50
        /*001a*/ 	.short	0x0000


	//----- nvinfo : EIATTR_MAXREG_COUNT
	.align		4
        /*001c*/ 	.byte	0x03, 0x1b
        /*001e*/ 	.short	0x00a8


	//----- nvinfo : EIATTR_NUM_BARRIERS
	.align		4
        /*0020*/ 	.byte	0x02, 0x4c
        /*0022*/ 	.byte	0x01
	.zero		1


	//----- nvinfo : EIATTR_EXTERNS
	.align		4
        /*0024*/ 	.byte	0x04, 0x0f
        /*0026*/ 	.short	(.L_25 - .L_24)


	//   ....[0]....
	.align		4
.L_24:
        /*0028*/ 	.word	index@(__assertfail)


	//----- nvinfo : EIATTR_ANNOTATIONS
	.align		4
.L_25:
        /*002c*/ 	.byte	0x04, 0x55
        /*002e*/ 	.short	(.L_27 - .L_26)


	//   ....[0]....
.L_26:
        /*0030*/ 	.word	0x00000001
        /*0034*/ 	.byte	0xa0, 0x0d, 0x00, 0x00, 0x01, 0x00, 0x00, 0x00, 0x70, 0x14, 0x00, 0x00, 0x01, 0x00, 0x00, 0x00
        /*0044*/ 	.byte	0x30, 0x49, 0x00, 0x00, 0x01, 0x00, 0x00, 0x00, 0x40, 0x56, 0x00, 0x00


	//----- nvinfo : EIATTR_MERCURY_ISA_VERSION
	.align		4
.L_27:
        /*0050*/ 	.byte	0x03, 0x5f
        /*0052*/ 	.short	0x0101


	//----- nvinfo : EIATTR_INT_WARP_WIDE_INSTR_OFFSETS
	.align		4
        /*0054*/ 	.byte	0x04, 0x31
        /*0056*/ 	.short	(.L_29 - .L_28)


	//   ....[0]....
.L_28:
        /*0058*/ 	.word	0x00000560


	//   ....[1]....
        /*005c*/ 	.word	0x000005a0


	//   ....[2]....
        /*0060*/ 	.word	0x000006d0


	//   ....[3]....
        /*0064*/ 	.word	0x000006e0


	//   ....[4]....
        /*0068*/ 	.word	0x000006f0


	//   ....[5]....
        /*006c*/ 	.word	0x00000700


	//   ....[6]....
        /*0070*/ 	.word	0x000007c0


	//   ....[7]....
        /*0074*/ 	.word	0x00000800


	//----- nvinfo : EIATTR_COOP_GROUP_MASK_REGIDS
	.align		4
.L_29:
        /*0078*/ 	.byte	0x04, 0x29
        /*007a*/ 	.short	(.L_31 - .L_30)


	//   ....[0]....
.L_30:
        /*007c*/ 	.word	0xffffffff


	//   ....[1]....
        /*0080*/ 	.word	0xffffffff


	//   ....[2]....
        /*0084*/ 	.word	0xffffffff


	//   ....[3]....
        /*0088*/ 	.word	0xffffffff


	//   ....[4]....
        /*008c*/ 	.word	0xffffffff


	//   ....[5]....
        /*0090*/ 	.word	0xffffffff


	//   ....[6]....
        /*0094*/ 	.word	0xffffffff


	//----- nvinfo : EIATTR_COOP_GROUP_INSTR_OFFSETS
	.align		4
.L_31:
        /*0098*/ 	.byte	0x04, 0x28
        /*009a*/ 	.short	(.L_33 - .L_32)


	//   ....[0]....
.L_32:
        /*009c*/ 	.word	0x00000070


	//   ....[1]....
        /*00a0*/ 	.word	0x00000080


	//   ....[2]....
        /*00a4*/ 	.word	0x00000140


	//   ....[3]....
        /*00a8*/ 	.word	0x00000340


	//   ....[4]....
        /*00ac*/ 	.word	0x00000380


	//   ....[5]....
        /*00b0*/ 	.word	0x00000410


	//   ....[6]....
        /*00b4*/ 	.word	0x00000950


	//----- nvinfo : EIATTR_REG_RECONFIG
	.align		4
.L_33:
        /*00b8*/ 	.byte	0x01, 0x54
	.zero		2


	//----- nvinfo : EIATTR_SYSCALL_OFFSETS
	.align		4
        /*00bc*/ 	.byte	0x04, 0x46
        /*00be*/ 	.short	(.L_35 - .L_34)


	//   ....[0]....
.L_34:
        /*00c0*/ 	.word	0x00001960


	//----- nvinfo : EIATTR_MBARRIER_INSTR_OFFSETS
	.align		4
.L_35:
        /*00c4*/ 	.byte	0x04, 0x39
        /*00c6*/ 	.short	(.L_37 - .L_36)


	//   ....[0]....
.L_36:
        /*00c8*/ 	.word	0x00000250
        /*00cc*/ 	.word	0x000000ff
        /*00d0*/ 	.word	0x00000000
        /*00d4*/ 	.short	0x0100
        /*00d6*/ 	.byte	0x08
	.zero		1


	//   ....[1]....
        /*00d8*/ 	.word	0x00000260
        /*00dc*/ 	.word	0x000000ff
        /*00e0*/ 	.word	0x00000038
        /*00e4*/ 	.short	0x0100
        /*00e6*/ 	.byte	0x08
	.zero		1


	//   ....[2]....
        /*00e8*/ 	.word	0x00000270
        /*00ec*/ 	.word	0x000000ff
        /*00f0*/ 	.word	0x00000008
        /*00f4*/ 	.short	0x0100
        /*00f6*/ 	.byte	0x08
	.zero		1


	//   ....[3]....
        /*00f8*/ 	.word	0x00000280
        /*00fc*/ 	.word	0x000000ff
        /*0100*/ 	.word	0x00000040
        /*0104*/ 	.short	0x0100
        /*0106*/ 	.byte	0x08
	.zero		1


	//   ....[4]....
        /*0108*/ 	.word	0x00000290
        /*010c*/ 	.word	0x000000ff
        /*0110*/ 	.word	0x00000010
        /*0114*/ 	.short	0x0100
        /*0116*/ 	.byte	0x08
	.zero		1


	//   ....[5]....
        /*0118*/ 	.word	0x000002a0
        /*011c*/ 	.word	0x000000ff
        /*0120*/ 	.word	0x00000048
        /*0124*/ 	.short	0x0100
        /*0126*/ 	.byte	0x08
	.zero		1


	//   ....[6]....
        /*0128*/ 	.word	0x000002b0
        /*012c*/ 	.word	0x000000ff
        /*0130*/ 	.word	0x00000018
        /*0134*/ 	.short	0x0100
        /*0136*/ 	.byte	0x08
	.zero		1


	//   ....[7]....
        /*0138*/ 	.word	0x000002c0
        /*013c*/ 	.word	0x000000ff
        /*0140*/ 	.word	0x00000050
        /*0144*/ 	.short	0x0100
        /*0146*/ 	.byte	0x08
	.zero		1


	//   ....[8]....
        /*0148*/ 	.word	0x000002d0
        /*014c*/ 	.word	0x000000ff
        /*0150*/ 	.word	0x00000020
        /*0154*/ 	.short	0x0100
        /*0156*/ 	.byte	0x08
	.zero		1


	//   ....[9]....
        /*0158*/ 	.word	0x000002e0
        /*015c*/ 	.word	0x000000ff
        /*0160*/ 	.word	0x00000058
        /*0164*/ 	.short	0x0100
        /*0166*/ 	.byte	0x08
	.zero		1


	//   ....[10]....
        /*0168*/ 	.word	0x000002f0
        /*016c*/ 	.word	0x000000ff
        /*0170*/ 	.word	0x00000028
        /*0174*/ 	.short	0x0100
        /*0176*/ 	.byte	0x08
	.zero		1


	//   ....[11]....
        /*0178*/ 	.word	0x00000300
        /*017c*/ 	.word	0x000000ff
        /*0180*/ 	.word	0x00000060
        /*0184*/ 	.short	0x0100
        /*0186*/ 	.byte	0x08
	.zero		1


	//   ....[12]....
        /*0188*/ 	.word	0x00000310
        /*018c*/ 	.word	0x000000ff
        /*0190*/ 	.word	0x00000030
        /*0194*/ 	.short	0x0100
        /*0196*/ 	.byte	0x08
	.zero		1


	//   ....[13]....
        /*0198*/ 	.word	0x00000320
        /*019c*/ 	.word	0x000000ff
        /*01a0*/ 	.word	0x00000068
        /*01a4*/ 	.short	0x0100
        /*01a6*/ 	.byte	0x08
	.zero		1


	//   ....[14]....
        /*01a8*/ 	.word	0x00000830
        /*01ac*/ 	.word	0x000000ff
        /*01b0*/ 	.word	0x000000a0
        /*01b4*/ 	.short	0x0100
        /*01b6*/ 	.byte	0x08
	.zero		1


	//   ....[15]....
        /*01b8*/ 	.word	0x000008b0
        /*01bc*/ 	.word	0x000000ff
        /*01c0*/ 	.word	0x000000a8
        /*01c4*/ 	.short	0x0100
        /*01c6*/ 	.byte	0x08
	.zero		1


	//   ....[16]....
        /*01c8*/ 	.word	0x000008d0
        /*01cc*/ 	.word	0x000000ff
        /*01d0*/ 	.word	0x00000080
        /*01d4*/ 	.short	0x0100
        /*01d6*/ 	.byte	0x09
	.zero		1


	//   ....[17]....
        /*01d8*/ 	.word	0x000008e0
        /*01dc*/ 	.word	0x000000ff
        /*01e0*/ 	.word	0x00000088
        /*01e4*/ 	.short	0x0100
        /*01e6*/ 	.byte	0x09
	.zero		1


	//   ....[18]....
        /*01e8*/ 	.word	0x000008f0
        /*01ec*/ 	.word	0x000000ff
        /*01f0*/ 	.word	0x00000090
        /*01f4*/ 	.short	0x0100
        /*01f6*/ 	.byte	0x09
	.zero		1


	//   ....[19]....
        /*01f8*/ 	.word	0x00000900
        /*01fc*/ 	.word	0x000000ff
        /*0200*/ 	.word	0x00000098
        /*0204*/ 	.short	0x0100
        /*0206*/ 	.byte	0x09
	.zero		1


	//   ....[20]....
        /*0208*/ 	.word	0x00001820
        /*020c*/ 	.word	0x000000ff
        /*0210*/ 	.word	0xfffffff8
        /*0214*/ 	.short	0x010a
        /*0216*/ 	.byte	0x2b
	.zero		1


	//   ....[21]....
        /*0218*/ 	.word	0x000019e0
        /*021c*/ 	.word	0x00000003
        /*0220*/ 	.word	0x00000000
        /*0224*/ 	.short	0x010a
        /*0226*/ 	.byte	0x3f
	.zero		1


	//   ....[22]....
        /*0228*/ 	.word	0x00001a20
        /*022c*/ 	.word	0x00000003
        /*0230*/ 	.word	0x00000000
        /*0234*/ 	.short	0x010a
        /*0236*/ 	.byte	0x3f
	.zero		1


	//   ....[23]....
        /*0238*/ 	.word	0x00001ee0
        /*023c*/ 	.word	0x000000ff
        /*0240*/ 	.word	0x00000000
        /*0244*/ 	.short	0x010a
        /*0246*/ 	.byte	0x04
	.zero		1


	//   ....[24]....
        /*0248*/ 	.word	0x00001f20
        /*024c*/ 	.word	0x000000ff
        /*0250*/ 	.word	0x00000000
        /*0254*/ 	.short	0x010a
        /*0256*/ 	.byte	0x04
	.zero		1


	//   ....[25]....
        /*0258*/ 	.word	0x00002340
        /*025c*/ 	.word	0x00000005
        /*0260*/ 	.word	0x00000000
        /*0264*/ 	.short	0x0101
        /*0266*/ 	.byte	0x3f
	.zero		1


	//   ....[26]....
        /*0268*/ 	.word	0x00002450
        /*026c*/ 	.word	0x00000003
        /*0270*/ 	.word	0x00000000
        /*0274*/ 	.short	0x0101
        /*0276*/ 	.byte	0x30
	.zero		1


	//   ....[27]....
        /*0278*/ 	.word	0x00002580
        /*027c*/ 	.word	0x00000000
        /*0280*/ 	.word	0x00000000
        /*0284*/ 	.short	0x0101
        /*0286*/ 	.byte	0x3f
	.zero		1


	//   ....[28]....
        /*0288*/ 	.word	0x00002600
        /*028c*/ 	.word	0x000000ff
        /*0290*/ 	.word	0x00000008
        /*0294*/ 	.short	0x010a
        /*0296*/ 	.byte	0x2b
	.zero		1


	//   ....[29]....
        /*0298*/ 	.word	0x00004970
        /*029c*/ 	.word	0x00000000
        /*02a0*/ 	.word	0x00000000
        /*02a4*/ 	.short	0x0101
        /*02a6*/ 	.byte	0x30
	.zero		1


	//   ....[30]....
        /*02a8*/ 	.word	0x000052c0
        /*02ac*/ 	.word	0x0000000e
        /*02b0*/ 	.word	0x00000038
        /*02b4*/ 	.short	0x010a
        /*02b6*/ 	.byte	0x3f
	.zero		1


	//   ....[31]....
        /*02b8*/ 	.word	0x000057e0
        /*02bc*/ 	.word	0x00000006
        /*02c0*/ 	.word	0x000000a8
        /*02c4*/ 	.short	0x0101
        /*02c6*/ 	.byte	0x3f
	.zero		1


	//   ....[32]....
        /*02c8*/ 	.word	0x00005eb0
        /*02cc*/ 	.word	0x00000007
        /*02d0*/ 	.word	0x00000000
        /*02d4*/ 	.short	0x010a
        /*02d6*/ 	.byte	0x3f
	.zero		1


	//   ....[33]....
        /*02d8*/ 	.word	0x00005f30
        /*02dc*/ 	.word	0x00000006
        /*02e0*/ 	.word	0x00000000
        /*02e4*/ 	.short	0x010a
        /*02e6*/ 	.byte	0x3f
	.zero		1


	//   ....[34]....
        /*02e8*/ 	.word	0x00005fc0
        /*02ec*/ 	.word	0x00000007
        /*02f0*/ 	.word	0x00000000
        /*02f4*/ 	.short	0x010a
        /*02f6*/ 	.byte	0x3f
	.zero		1


	//   ....[35]....
        /*02f8*/ 	.word	0x00006050
        /*02fc*/ 	.word	0x00000006
        /*0300*/ 	.word	0x00000000
        /*0304*/ 	.short	0x010a
        /*0306*/ 	.byte	0x3f
	.zero		1


	//   ....[36]....
        /*0308*/ 	.word	0x000060e0
        /*030c*/ 	.word	0x00000007
        /*0310*/ 	.word	0x00000000
        /*0314*/ 	.short	0x010a
        /*0316*/ 	.byte	0x3f
	.zero		1


	//   ....[37]....
        /*0318*/ 	.word	0x00006170
        /*031c*/ 	.word	0x00000006
        /*0320*/ 	.word	0x00000000
        /*0324*/ 	.short	0x010a
        /*0326*/ 	.byte	0x3f
	.zero		1


	//   ....[38]....
        /*0328*/ 	.word	0x00006200
        /*032c*/ 	.word	0x00000005
        /*0330*/ 	.word	0x00000000
        /*0334*/ 	.short	0x010a
        /*0336*/ 	.byte	0x3f
	.zero		1


	//   ....[39]....
        /*0338*/ 	.word	0x00006270
        /*033c*/ 	.word	0x00000003
        /*0340*/ 	.word	0xfffffff8
        /*0344*/ 	.short	0x010a
        /*0346*/ 	.byte	0x3f
	.zero		1


	//   ....[40]....
        /*0348*/ 	.word	0x000062c0
        /*034c*/ 	.word	0x00000003
        /*0350*/ 	.word	0x00000000
        /*0354*/ 	.short	0x010a
        /*0356*/ 	.byte	0x3f
	.zero		1


	//   ....[41]....
        /*0358*/ 	.word	0x00006320
        /*035c*/ 	.word	0x00000005
        /*0360*/ 	.word	0x00000000
        /*0364*/ 	.short	0x010a
        /*0366*/ 	.byte	0x3f
	.zero		1


	//   ....[42]....
        /*0368*/ 	.word	0x00006380
        /*036c*/ 	.word	0x00000003
        /*0370*/ 	.word	0x00000008
        /*0374*/ 	.short	0x010a
        /*0376*/ 	.byte	0x3f
	.zero		1


	//   ....[43]....
        /*0378*/ 	.word	0x00006450
        /*037c*/ 	.word	0x0000000e
        /*0380*/ 	.word	0x00000038
        /*0384*/ 	.short	0x010a
        /*0386*/ 	.byte	0x3f
	.zero		1


	//   ....[44]....
        /*0388*/ 	.word	0x00006520
        /*038c*/ 	.word	0x00000007
        /*0390*/ 	.word	0x00000000
        /*0394*/ 	.short	0x010a
        /*0396*/ 	.byte	0x3f
	.zero		1


	//   ....[45]....
        /*0398*/ 	.word	0x00006570
        /*039c*/ 	.word	0x00000006
        /*03a0*/ 	.word	0x00000000
        /*03a4*/ 	.short	0x010a
        /*03a6*/ 	.byte	0x3f
	.zero		1


	//   ....[46]....
        /*03a8*/ 	.word	0x000065c0
        /*03ac*/ 	.word	0x00000007
        /*03b0*/ 	.word	0x00000000
        /*03b4*/ 	.short	0x010a
        /*03b6*/ 	.byte	0x3f
	.zero		1


	//   ....[47]....
        /*03b8*/ 	.word	0x00006610
        /*03bc*/ 	.word	0x00000006
        /*03c0*/ 	.word	0x00000000
        /*03c4*/ 	.short	0x010a
        /*03c6*/ 	.byte	0x3f
	.zero		1


	//   ....[48]....
        /*03c8*/ 	.word	0x00006660
        /*03cc*/ 	.word	0x00000007
        /*03d0*/ 	.word	0x00000000
        /*03d4*/ 	.short	0x010a
        /*03d6*/ 	.byte	0x3f
	.zero		1


	//   ....[49]....
        /*03d8*/ 	.word	0x000066b0
        /*03dc*/ 	.word	0x00000006
        /*03e0*/ 	.word	0x00000000
        /*03e4*/ 	.short	0x010a
        /*03e6*/ 	.byte	0x3f
	.zero		1


	//----- nvinfo : EIATTR_NUM_MBARRIERS
	.align		4
.L_37:
        /*03e8*/ 	.byte	0x03, 0x38
        /*03ea*/ 	.short	0x0014


	//----- nvinfo : EIATTR_EXIT_INSTR_OFFSETS
	.align		4
        /*03ec*/ 	.byte	0x04, 0x1c
        /*03ee*/ 	.short	(.L_39 - .L_38)


	//   ....[0]....
.L_38:
        /*03f0*/ 	.word	0x00001400


	//   ....[1]....
        /*03f4*/ 	.word	0x00001460


	//   ....[2]....
        /*03f8*/ 	.word	0x00004fb0


	//   ....[3]....
        /*03fc*/ 	.word	0x00004fe0


	//   ....[4]....
        /*0400*/ 	.word	0x00006250


	//----- nvinfo : EIATTR_MAX_THREADS
	.align		4
.L_39:
        /*0404*/ 	.byte	0x04, 0x05
        /*0406*/ 	.short	(.L_41 - .L_40)
.L_40:
        /*0408*/ 	.word	0x00000180
        /*040c*/ 	.word	0x00000001
        /*0410*/ 	.word	0x00000001


	//----- nvinfo : EIATTR_CRS_STACK_SIZE
	.align		4
.L_41:
        /*0414*/ 	.byte	0x04, 0x1e
        /*0416*/ 	.short	(.L_43 - .L_42)
.L_42:
        /*0418*/ 	.word	0x00000000


	//----- nvinfo : EIATTR_CBANK_PARAM_SIZE
	.align		4
.L_43:
        /*041c*/ 	.byte	0x03, 0x19
        /*041e*/ 	.short	0x0470


	//----- nvinfo : EIATTR_PARAM_CBANK
	.align		4
        /*0420*/ 	.byte	0x04, 0x0a
        /*0422*/ 	.short	(.L_45 - .L_44)
	.align		4
.L_44:
        /*0424*/ 	.word	index@(.nv.constant0._ZN7cutlass13device_kernelINS_4gemm6kernel13GemmUniversalIN4cute5tupleIJiiiiEEENS1_10collective13CollectiveMmaINS1_34MainloopSm90TmaGmmaWarpSpecializedILi7ENS5_IJNS4_1CILi1EEENSA_ILi2EEESB_EEENS1_32KernelTmaWarpSpecializedPingpongEEENS5_IJNSA_ILi64EEESG_NSA_ILi128EEEEEENS_6half_tENS5_IJlSB_lEEESJ_SK_NS4_8TiledMMAINS4_8MMA_AtomIJNS4_4SM904GMMA25MMA_64x64x16_F32F16F16_SSILNSO_5MajorE0ELSQ_0ELNSO_7ScaleInE1ELSR_1EEEEEENS4_6LayoutINS5_IJSB_SB_SB_EEENS5_IJNSA_ILi0EEESW_SW_EEEEENS5_IJNS4_10UnderscoreESZ_SZ_EEEEENS4_23SM90_TMA_LOAD_MULTICASTENS4_14ComposedLayoutINS4_7SwizzleILi3ELi4ELi3EEENS4_18smem_ptr_flag_bitsILi16EEENSU_INS5_IJNSA_ILi8EEESG_EEENS5_IJSG_SB_EEEEEEEvNS4_8identityENS4_13SM90_TMA_LOADES1C_vS1D_EENS_8epilogue10collective6detail29Sm90TmaWarpSpecializedAdapterINS1H_15DefaultEpilogueISJ_SK_SK_NS1G_6thread17LinearCombinationISJ_Li1EffLNS1L_9ScaleType4KindE0ELNS_15FloatRoundStyleE2ESJ_EENS1_15EpilogueDefaultEEEEEvvEEEEvNT_6ParamsE)
        /*0428*/ 	.short	0x0210
        /*042a*/ 	.short	0x0470


	//----- nvinfo : EIATTR_SW_WAR
	.align		4
.L_45:
        /*042c*/ 	.byte	0x04, 0x36
        /*042e*/ 	.short	(.L_47 - .L_46)
.L_46:
        /*0430*/ 	.word	0x00000008
.L_47:


//--------------------- .nv.callgraph             --------------------------
	.section	.nv.callgraph,"",@"SHT_CUDA_CALLGRAPH"
	.align	4
	.sectionentsize	8
	.align		4
        /*0000*/ 	.word	0x00000000
	.align		4
        /*0004*/ 	.word	0xffffffff
	.align		4
        /*0008*/ 	.word	index@(_ZN7cutlass13device_kernelINS_4gemm6kernel13GemmUniversalIN4cute5tupleIJiiiiEEENS1_10collective13CollectiveMmaINS1_34MainloopSm90TmaGmmaWarpSpecializedILi7ENS5_IJNS4_1CILi1EEENSA_ILi2EEESB_EEENS1_32KernelTmaWarpSpecializedPingpongEEENS5_IJNSA_ILi64EEESG_NSA_ILi128EEEEEENS_6half_tENS5_IJlSB_lEEESJ_SK_NS4_8TiledMMAINS4_8MMA_AtomIJNS4_4SM904GMMA25MMA_64x64x16_F32F16F16_SSILNSO_5MajorE0ELSQ_0ELNSO_7ScaleInE1ELSR_1EEEEEENS4_6LayoutINS5_IJSB_SB_SB_EEENS5_IJNSA_ILi0EEESW_SW_EEEEENS5_IJNS4_10UnderscoreESZ_SZ_EEEEENS4_23SM90_TMA_LOAD_MULTICASTENS4_14ComposedLayoutINS4_7SwizzleILi3ELi4ELi3EEENS4_18smem_ptr_flag_bitsILi16EEENSU_INS5_IJNSA_ILi8EEESG_EEENS5_IJSG_SB_EEEEEEEvNS4_8identityENS4_13SM90_TMA_LOADES1C_vS1D_EENS_8epilogue10collective6detail29Sm90TmaWarpSpecializedAdapterINS1H_15DefaultEpilogueISJ_SK_SK_NS1G_6thread17LinearCombinationISJ_Li1EffLNS1L_9ScaleType4KindE0ELNS_15FloatRoundStyleE2ESJ_EENS1_15EpilogueDefaultEEEEEvvEEEEvNT_6ParamsE)
	.align		4
        /*000c*/ 	.word	index@(__assertfail)
	.align		4
        /*0010*/ 	.word	0x00000000
	.align		4
        /*0014*/ 	.word	0xfffffffe
	.align		4
        /*0018*/ 	.word	0x00000000
	.align		4
        /*001c*/ 	.word	0xfffffffd
	.align		4
        /*0020*/ 	.word	0x00000000
	.align		4
        /*0024*/ 	.word	0xfffffffc


//--------------------- .nv.constant4             --------------------------
	.section	.nv.constant4,"a",@progbits
	.align	8
	.align		8
.nv.constant4:
        /*0000*/ 	.dword	__assertfail
	.align		8
        /*0008*/ 	.dword	__unnamed_1
	.align		8
        /*0010*/ 	.dword	_ZN40_INTERNAL_ac69f481_4_k_cu_5e49b0aa_245044cuda3std3__45__cpo5beginE
	.align		8
        /*0018*/ 	.dword	_ZN40_INTERNAL_ac69f481_4_k_cu_5e49b0aa_245044cuda3std3__45__cpo3endE
	.align		8
        /*0020*/ 	.dword	_ZN40_INTERNAL_ac69f481_4_k_cu_5e49b0aa_245044cuda3std3__45__cpo6cbeginE
	.align		8
        /*0028*/ 	.dword	_ZN40_INTERNAL_ac69f481_4_k_cu_5e49b0aa_245044cuda3std3__45__cpo4cendE
	.align		8
        /*0030*/ 	.dword	_ZN40_INTERNAL_ac69f481_4_k_cu_5e49b0aa_245044cuda3std3__442_GLOBAL__N__ac69f481_4_k_cu_5e49b0aa_245046ignoreE
	.align		8
        /*0038*/ 	.dword	_ZN40_INTERNAL_ac69f481_4_k_cu_5e49b0aa_245044cuda3std3__419piecewise_constructE
	.align		8
        /*0040*/ 	.dword	_ZN40_INTERNAL_ac69f481_4_k_cu_5e49b0aa_245044cuda3std3__48in_placeE
	.align		8
        /*0048*/ 	.dword	_ZN40_INTERNAL_ac69f481_4_k_cu_5e49b0aa_245044cuda3std6ranges3__45__cpo4swapE
	.align		8
        /*0050*/ 	.dword	_ZN40_INTERNAL_ac69f481_4_k_cu_5e49b0aa_245044cuda3std6ranges3__45__cpo9iter_moveE
	.align		8
        /*0058*/ 	.dword	_ZN40_INTERNAL_ac69f481_4_k_cu_5e49b0aa_245044cute7productE
	.align		8
        /*0060*/ 	.dword	_ZN40_INTERNAL_ac69f481_4_k_cu_5e49b0aa_245044cute1_E
	.align		8
        /*0068*/ 	.dword	$str$22
	.align		8
        /*0070*/ 	.dword	$str$23


//--------------------- .text._ZN7cutlass13device_kernelINS_4gemm6kernel13GemmUniversalIN4cute5tupleIJiiiiEEENS1_10collective13CollectiveMmaINS1_34MainloopSm90TmaGmmaWarpSpecializedILi7ENS5_IJNS4_1CILi1EEENSA_ILi2EEESB_EEENS1_32KernelTmaWarpSpecializedPingpongEEENS5_IJNSA_ILi64EEESG_NSA_ILi128EEEEEENS_6half_tENS5_IJlSB_lEEESJ_SK_NS4_8TiledMMAINS4_8MMA_AtomIJNS4_4SM904GMMA25MMA_64x64x16_F32F16F16_SSILNSO_5MajorE0ELSQ_0ELNSO_7ScaleInE1ELSR_1EEEEEENS4_6LayoutINS5_IJSB_SB_SB_EEENS5_IJNSA_ILi0EEESW_SW_EEEEENS5_IJNS4_10UnderscoreESZ_SZ_EEEEENS4_23SM90_TMA_LOAD_MULTICASTENS4_14ComposedLayoutINS4_7SwizzleILi3ELi4ELi3EEENS4_18smem_ptr_flag_bitsILi16EEENSU_INS5_IJNSA_ILi8EEESG_EEENS5_IJSG_SB_EEEEEEEvNS4_8identityENS4_13SM90_TMA_LOADES1C_vS1D_EENS_8epilogue10collective6detail29Sm90TmaWarpSpecializedAdapterINS1H_15DefaultEpilogueISJ_SK_SK_NS1G_6thread17LinearCombinationISJ_Li1EffLNS1L_9ScaleType4KindE0ELNS_15FloatRoundStyleE2ESJ_EENS1_15EpilogueDefaultEEEEEvvEEEEvNT_6ParamsE --------------------------
	.section	.text._ZN7cutlass13device_kernelINS_4gemm6kernel13GemmUniversalIN4cute5tupleIJiiiiEEENS1_10collective13CollectiveMmaINS1_34MainloopSm90TmaGmmaWarpSpecializedILi7ENS5_IJNS4_1CILi1EEENSA_ILi2EEESB_EEENS1_32KernelTmaWarpSpecializedPingpongEEENS5_IJNSA_ILi64EEESG_NSA_ILi128EEEEEENS_6half_tENS5_IJlSB_lEEESJ_SK_NS4_8TiledMMAINS4_8MMA_AtomIJNS4_4SM904GMMA25MMA_64x64x16_F32F16F16_SSILNSO_5MajorE0ELSQ_0ELNSO_7ScaleInE1ELSR_1EEEEEENS4_6LayoutINS5_IJSB_SB_SB_EEENS5_IJNSA_ILi0EEESW_SW_EEEEENS5_IJNS4_10UnderscoreESZ_SZ_EEEEENS4_23SM90_TMA_LOAD_MULTICASTENS4_14ComposedLayoutINS4_7SwizzleILi3ELi4ELi3EEENS4_18smem_ptr_flag_bitsILi16EEENSU_INS5_IJNSA_ILi8EEESG_EEENS5_IJSG_SB_EEEEEEEvNS4_8identityENS4_13SM90_TMA_LOADES1C_vS1D_EENS_8epilogue10collective6detail29Sm90TmaWarpSpecializedAdapterINS1H_15DefaultEpilogueISJ_SK_SK_NS1G_6thread17LinearCombinationISJ_Li1EffLNS1L_9ScaleType4KindE0ELNS_15FloatRoundStyleE2ESJ_EENS1_15EpilogueDefaultEEEEEvvEEEEvNT_6ParamsE,"ax",@progbits
	.align	128
.text._ZN7cutlass13device_kernelINS_4gemm6kernel13GemmUniversalIN4cute5tupleIJiiiiEEENS1_10collective13CollectiveMmaINS1_34MainloopSm90TmaGmmaWarpSpecializedILi7ENS5_IJNS4_1CILi1EEENSA_ILi2EEESB_EEENS1_32KernelTmaWarpSpecializedPingpongEEENS5_IJNSA_ILi64EEESG_NSA_ILi128EEEEEENS_6half_tENS5_IJlSB_lEEESJ_SK_NS4_8TiledMMAINS4_8MMA_AtomIJNS4_4SM904GMMA25MMA_64x64x16_F32F16F16_SSILNSO_5MajorE0ELSQ_0ELNSO_7ScaleInE1ELSR_1EEEEEENS4_6LayoutINS5_IJSB_SB_SB_EEENS5_IJNSA_ILi0EEESW_SW_EEEEENS5_IJNS4_10UnderscoreESZ_SZ_EEEEENS4_23SM90_TMA_LOAD_MULTICASTENS4_14ComposedLayoutINS4_7SwizzleILi3ELi4ELi3EEENS4_18smem_ptr_flag_bitsILi16EEENSU_INS5_IJNSA_ILi8EEESG_EEENS5_IJSG_SB_EEEEEEEvNS4_8identityENS4_13SM90_TMA_LOADES1C_vS1D_EENS_8epilogue10collective6detail29Sm90TmaWarpSpecializedAdapterINS1H_15DefaultEpilogueISJ_SK_SK_NS1G_6thread17LinearCombinationISJ_Li1EffLNS1L_9ScaleType4KindE0ELNS_15FloatRoundStyleE2ESJ_EENS1_15EpilogueDefaultEEEEEvvEEEEvNT_6ParamsE:
        .type           _ZN7cutlass13device_kernelINS_4gemm6kernel13GemmUniversalIN4cute5tupleIJiiiiEEENS1_10collective13CollectiveMmaINS1_34MainloopSm90TmaGmmaWarpSpecializedILi7ENS5_IJNS4_1CILi1EEENSA_ILi2EEESB_EEENS1_32KernelTmaWarpSpecializedPingpongEEENS5_IJNSA_ILi64EEESG_NSA_ILi128EEEEEENS_6half_tENS5_IJlSB_lEEESJ_SK_NS4_8TiledMMAINS4_8MMA_AtomIJNS4_4SM904GMMA25MMA_64x64x16_F32F16F16_SSILNSO_5MajorE0ELSQ_0ELNSO_7ScaleInE1ELSR_1EEEEEENS4_6LayoutINS5_IJSB_SB_SB_EEENS5_IJNSA_ILi0EEESW_SW_EEEEENS5_IJNS4_10UnderscoreESZ_SZ_EEEEENS4_23SM90_TMA_LOAD_MULTICASTENS4_14ComposedLayoutINS4_7SwizzleILi3ELi4ELi3EEENS4_18smem_ptr_flag_bitsILi16EEENSU_INS5_IJNSA_ILi8EEESG_EEENS5_IJSG_SB_EEEEEEEvNS4_8identityENS4_13SM90_TMA_LOADES1C_vS1D_EENS_8epilogue10collective6detail29Sm90TmaWarpSpecializedAdapterINS1H_15DefaultEpilogueISJ_SK_SK_NS1G_6thread17LinearCombinationISJ_Li1EffLNS1L_9ScaleType4KindE0ELNS_15FloatRoundStyleE2ESJ_EENS1_15EpilogueDefaultEEEEEvvEEEEvNT_6ParamsE,@function
        .size           _ZN7cutlass13device_kernelINS_4gemm6kernel13GemmUniversalIN4cute5tupleIJiiiiEEENS1_10collective13CollectiveMmaINS1_34MainloopSm90TmaGmmaWarpSpecializedILi7ENS5_IJNS4_1CILi1EEENSA_ILi2EEESB_EEENS1_32KernelTmaWarpSpecializedPingpongEEENS5_IJNSA_ILi64EEESG_NSA_ILi128EEEEEENS_6half_tENS5_IJlSB_lEEESJ_SK_NS4_8TiledMMAINS4_8MMA_AtomIJNS4_4SM904GMMA25MMA_64x64x16_F32F16F16_SSILNSO_5MajorE0ELSQ_0ELNSO_7ScaleInE1ELSR_1EEEEEENS4_6LayoutINS5_IJSB_SB_SB_EEENS5_IJNSA_ILi0EEESW_SW_EEEEENS5_IJNS4_10UnderscoreESZ_SZ_EEEEENS4_23SM90_TMA_LOAD_MULTICASTENS4_14ComposedLayoutINS4_7SwizzleILi3ELi4ELi3EEENS4_18smem_ptr_flag_bitsILi16EEENSU_INS5_IJNSA_ILi8EEESG_EEENS5_IJSG_SB_EEEEEEEvNS4_8identityENS4_13SM90_TMA_LOADES1C_vS1D_EENS_8epilogue10collective6detail29Sm90TmaWarpSpecializedAdapterINS1H_15DefaultEpilogueISJ_SK_SK_NS1G_6thread17LinearCombinationISJ_Li1EffLNS1L_9ScaleType4KindE0ELNS_15FloatRoundStyleE2ESJ_EENS1_15EpilogueDefaultEEEEEvvEEEEvNT_6ParamsE,(.L_x_145 - _ZN7cutlass13device_kernelINS_4gemm6kernel13GemmUniversalIN4cute5tupleIJiiiiEEENS1_10collective13CollectiveMmaINS1_34MainloopSm90TmaGmmaWarpSpecializedILi7ENS5_IJNS4_1CILi1EEENSA_ILi2EEESB_EEENS1_32KernelTmaWarpSpecializedPingpongEEENS5_IJNSA_ILi64EEESG_NSA_ILi128EEEEEENS_6half_tENS5_IJlSB_lEEESJ_SK_NS4_8TiledMMAINS4_8MMA_AtomIJNS4_4SM904GMMA25MMA_64x64x16_F32F16F16_SSILNSO_5MajorE0ELSQ_0ELNSO_7ScaleInE1ELSR_1EEEEEENS4_6LayoutINS5_IJSB_SB_SB_EEENS5_IJNSA_ILi0EEESW_SW_EEEEENS5_IJNS4_10UnderscoreESZ_SZ_EEEEENS4_23SM90_TMA_LOAD_MULTICASTENS4_14ComposedLayoutINS4_7SwizzleILi3ELi4ELi3EEENS4_18smem_ptr_flag_bitsILi16EEENSU_INS5_IJNSA_ILi8EEESG_EEENS5_IJSG_SB_EEEEEEEvNS4_8identityENS4_13SM90_TMA_LOADES1C_vS1D_EENS_8epilogue10collective6detail29Sm90TmaWarpSpecializedAdapterINS1H_15DefaultEpilogueISJ_SK_SK_NS1G_6thread17LinearCombinationISJ_Li1EffLNS1L_9ScaleType4KindE0ELNS_15FloatRoundStyleE2ESJ_EENS1_15EpilogueDefaultEEEEEvvEEEEvNT_6ParamsE)
        .other          _ZN7cutlass13device_kernelINS_4gemm6kernel13GemmUniversalIN4cute5tupleIJiiiiEEENS1_10collective13CollectiveMmaINS1_34MainloopSm90TmaGmmaWarpSpecializedILi7ENS5_IJNS4_1CILi1EEENSA_ILi2EEESB_EEENS1_32KernelTmaWarpSpecializedPingpongEEENS5_IJNSA_ILi64EEESG_NSA_ILi128EEEEEENS_6half_tENS5_IJlSB_lEEESJ_SK_NS4_8TiledMMAINS4_8MMA_AtomIJNS4_4SM904GMMA25MMA_64x64x16_F32F16F16_SSILNSO_5MajorE0ELSQ_0ELNSO_7ScaleInE1ELSR_1EEEEEENS4_6LayoutINS5_IJSB_SB_SB_EEENS5_IJNSA_ILi0EEESW_SW_EEEEENS5_IJNS4_10UnderscoreESZ_SZ_EEEEENS4_23SM90_TMA_LOAD_MULTICASTENS4_14ComposedLayoutINS4_7SwizzleILi3ELi4ELi3EEENS4_18smem_ptr_flag_bitsILi16EEENSU_INS5_IJNSA_ILi8EEESG_EEENS5_IJSG_SB_EEEEEEEvNS4_8identityENS4_13SM90_TMA_LOADES1C_vS1D_EENS_8epilogue10collective6detail29Sm90TmaWarpSpecializedAdapterINS1H_15DefaultEpilogueISJ_SK_SK_NS1G_6thread17LinearCombinationISJ_Li1EffLNS1L_9ScaleType4KindE0ELNS_15FloatRoundStyleE2ESJ_EENS1_15EpilogueDefaultEEEEEvvEEEEvNT_6ParamsE,@"STO_CUDA_ENTRY STV_DEFAULT"
_ZN7cutlass13device_kernelINS_4gemm6kernel13GemmUniversalIN4cute5tupleIJiiiiEEENS1_10collective13CollectiveMmaINS1_34MainloopSm90TmaGmmaWarpSpecializedILi7ENS5_IJNS4_1CILi1EEENSA_ILi2EEESB_EEENS1_32KernelTmaWarpSpecializedPingpongEEENS5_IJNSA_ILi64EEESG_NSA_ILi128EEEEEENS_6half_tENS5_IJlSB_lEEESJ_SK_NS4_8TiledMMAINS4_8MMA_AtomIJNS4_4SM904GMMA25MMA_64x64x16_F32F16F16_SSILNSO_5MajorE0ELSQ_0ELNSO_7ScaleInE1ELSR_1EEEEEENS4_6LayoutINS5_IJSB_SB_SB_EEENS5_IJNSA_ILi0EEESW_SW_EEEEENS5_IJNS4_10UnderscoreESZ_SZ_EEEEENS4_23SM90_TMA_LOAD_MULTICASTENS4_14ComposedLayoutINS4_7SwizzleILi3ELi4ELi3EEENS4_18smem_ptr_flag_bitsILi16EEENSU_INS5_IJNSA_ILi8EEESG_EEENS5_IJSG_SB_EEEEEEEvNS4_8identityENS4_13SM90_TMA_LOADES1C_vS1D_EENS_8epilogue10collective6detail29Sm90TmaWarpSpecializedAdapterINS1H_15DefaultEpilogueISJ_SK_SK_NS1G_6thread17LinearCombinationISJ_Li1EffLNS1L_9ScaleType4KindE0ELNS_15FloatRoundStyleE2ESJ_EENS1_15EpilogueDefaultEEEEEvvEEEEvNT_6ParamsE:
[----:B------:R-:W0:Y:S02]  /*0000*/  LDC R1, c[0x0][0x28] ;  /* 0x00000a00ff017b82 */ /* 0x000e240000000800 */
[----:B0-----:R-:W-:Y:S01]  /*0010*/  VIADD R1, R1, 0xfffffff8 ;  /* 0xfffffff801017836 */ /* 0x001fe20000000000 */
[----:B------:R-:W0:Y:S01]  /*0020*/  S2R R4, SR_TID.X ;  /* 0x0000000000047919 */ /* 0x000e220000002100 */
[----:B------:R-:W-:Y:S01]  /*0030*/  ELECT P0, URZ, PT ;  /* 0x00000000003f782f */ /* 0x000fe20003800000 */
[----:B------:R-:W-:Y:S01]  /*0040*/  BSSY B0, `(.L_x_0) ;  /* 0x000000f000007945 */ /* 0x000fe20003800000 */
[--C-:B0-----:R-:W-:Y:S02]  /*0050*/  SHF.R.U32.HI R0, RZ, 0x5, R4.reuse ;  /* 0x00000005ff007819 */ /* 0x101fe40000011604 */
[----:B------:R-:W-:-:S03]  /*0060*/  SHF.R.U32.HI R7, RZ, 0x7, R4 ;  /* 0x00000007ff077819 */ /* 0x000fc60000011604 */
[----:B------:R-:W0:Y:S04]  /*0070*/  SHFL.IDX PT, R2, R0, RZ, 0x1f ;  /* 0x00001fff00027589 */ /* 0x000e2800000e0000 */
[----:B------:R1:W2:Y:S01]  /*0080*/  SHFL.IDX PT, R8, R7, RZ, 0x1f ;  /* 0x00001fff07087589 */ /* 0x0002a200000e0000 */
[----:B0-----:R-:W-:-:S13]  /*0090*/  ISETP.NE.OR P0, PT, R2, RZ, !P0 ;  /* 0x000000ff0200720c */ /* 0x001fda0004705670 */
[----:B-12---:R-:W-:Y:S05]  /*00a0*/  @P0 BRA `(.L_x_1) ;  /* 0x0000000000200947 */ /* 0x006fea0003800000 */
[----:B------:R-:W-:Y:S02]  /*00b0*/  ULDC.64 UR4, c[0x0][0x198] ;  /* 0x0000660000047ab9 */ /* 0x000fe40000000a00 */
[----:B------:R-:W-:Y:S02]  /*00c0*/  UIADD3 UR6, UP0, UR4, 0xf0, URZ ;  /* 0x000000f004067890 */ /* 0x000fe4000ff1e03f */
[----:B------:R-:W-:Y:S02]  /*00d0*/  UIADD3 UR4, UP1, UR4, 0x1f0, URZ ;  /* 0x000001f004047890 */ /* 0x000fe4000ff3e03f */
[----:B------:R-:W-:Y:S02]  /*00e0*/  UIADD3.X UR7, URZ, UR5, URZ, UP0, !UPT ;  /* 0x000000053f077290 */ /* 0x000fe400087fe43f */
[----:B------:R-:W-:-:S07]  /*00f0*/  UIADD3.X UR5, URZ, UR5, URZ, UP1, !UPT ;  /* 0x000000053f057290 */ /* 0x000fce0008ffe43f */
[----:B------:R0:W-:Y:S02]  /*0100*/  UTMACCTL.PF [UR6] ;  /* 0x00000000060079b9 */ /* 0x0001e40008040000 */
[----:B------:R0:W-:Y:S02]  /*0110*/  UTMACCTL.PF [UR4] ;  /* 0x00000000040079b9 */ /* 0x0001e40008040000 */
[----:B0-----:R-:W-:Y:S01]  /*0120*/  NOP ;  /* 0x0000000000007918 */ /* 0x001fe20000000000 */
.L_x_1:
[----:B------:R-:W-:Y:S05]  /*0130*/  BSYNC B0 ;  /* 0x0000000000007941 */ /* 0x000fea0003800000 */
.L_x_0:
[----:B------:R-:W0:Y:S01]  /*0140*/  SHFL.IDX PT, R9, R0, RZ, 0x1f ;  /* 0x00001fff00097589 */ /* 0x000e2200000e0000 */
[----:B------:R-:W-:Y:S02]  /*0150*/  SHF.R.S32.HI R3, RZ, 0x1f, R4 ;  /* 0x0000001fff037819 */ /* 0x000fe40000011404 */
[----:B0-----:R-:W-:-:S13]  /*0160*/  ISETP.NE.AND P0, PT, R9, RZ, PT ;  /* 0x000000ff0900720c */ /* 0x001fda0003f05270 */
[----:B------:R-:W-:Y:S05]  /*0170*/  @P0 BRA `(.L_x_2) ;  /* 0x0000000000700947 */ /* 0x000fea0003800000 */
[----:B------:R-:W0:Y:S01]  /*0180*/  S2UR UR8, SR_CgaCtaId ;  /* 0x00000000000879c3 */ /* 0x000e220000008800 */
[----:B------:R-:W-:Y:S01]  /*0190*/  UMOV UR4, 0x400 ;  /* 0x0000040000047882 */ /* 0x000fe20000000000 */
[----:B------:R-:W-:Y:S01]  /*01a0*/  UMOV UR5, 0x1 ;  /* 0x0000000100057882 */ /* 0x000fe20000000000 */
[----:B------:R-:W-:Y:S01]  /*01b0*/  UMOV UR6, 0x2 ;  /* 0x0000000200067882 */ /* 0x000fe20000000000 */
[----:B------:R-:W-:Y:S01]  /*01c0*/  ELECT P0, URZ, PT ;  /* 0x00000000003f782f */ /* 0x000fe20003800000 */
[----:B------:R-:W-:-:S04]  /*01d0*/  UIADD3 UR6, -UR6, 0x100000, URZ ;  /* 0x0010000006067890 */ /* 0x000fc8000fffe13f */
[----:B------:R-:W-:Y:S02]  /*01e0*/  USHF.L.U32 UR7, UR6, 0xb, URZ ;  /* 0x0000000b06077899 */ /* 0x000fe4000800063f */
[----:B------:R-:W-:Y:S02]  /*01f0*/  USHF.L.U32 UR6, UR6, 0x1, URZ ;  /* 0x0000000106067899 */ /* 0x000fe4000800063f */
[----:B0-----:R-:W-:Y:S02]  /*0200*/  ULEA UR8, UR8, UR4, 0x18 ;  /* 0x0000000408087291 */ /* 0x001fe4000f8ec03f */
[----:B------:R-:W-:-:S04]  /*0210*/  UIADD3 UR4, -UR5, 0x100000, URZ ;  /* 0x0010000005047890 */ /* 0x000fc8000fffe13f */
[----:B------:R-:W-:Y:S02]  /*0220*/  USHF.L.U32 UR5, UR4, 0xb, URZ ;  /* 0x0000000b04057899 */ /* 0x000fe4000800063f */
[----:B------:R-:W-:Y:S01]  /*0230*/  USHF.L.U32 UR4, UR4, 0x1, URZ ;  /* 0x0000000104047899 */ /* 0x000fe2000800063f */
[----:B------:R-:W0:Y:S11]  /*0240*/  FENCE.VIEW.ASYNC.S ;  /* 0x00000000000073c6 */ /* 0x000e360000000000 */
[----:B0-----:R0:W1:Y:S01]  /*0250*/  SYNCS.EXCH.64 URZ, [UR8], UR4 ;  /* 0x00000004083f75b2 */ /* 0x0010620008000100 */
[----:B------:R0:W2:Y:S01]  /*0260*/  SYNCS.EXCH.64 URZ, [UR8+0x38], UR6 ;  /* 0x00003806083f75b2 */ /* 0x0000a20008000100 */
[----:B------:R0:W3:Y:S01]  /*0270*/  SYNCS.EXCH.64 URZ, [UR8+0x8], UR4 ;  /* 0x00000804083f75b2 */ /* 0x0000e20008000100 */
[----:B------:R0:W4:Y:S01]  /*0280*/  SYNCS.EXCH.64 URZ, [UR8+0x40], UR6 ;  /* 0x00004006083f75b2 */ /* 0x0001220008000100 */
[----:B------:R0:W0:Y:S01]  /*0290*/  SYNCS.EXCH.64 URZ, [UR8+0x10], UR4 ;  /* 0x00001004083f75b2 */ /* 0x0000220008000100 */
        /* <DEDUP_REMOVED lines=9> */
[----:B------:R-:W-:Y:S01]  /*0330*/  NOP ;  /* 0x0000000000007918 */ /* 0x000fe20000000000 */
.L_x_2:
[----:B------:R-:W5:Y:S01]  /*0340*/  SHFL.IDX PT, R12, R0, RZ, 0x1f ;  /* 0x00001fff000c7589 */ /* 0x000f6200000e0000 */
[----:B------:R-:W-:Y:S01]  /*0350*/  LEA.HI R3, R3, R4, RZ, 0x7 ;  /* 0x0000000403037211 */ /* 0x000fe200078f38ff */
[----:B------:R-:W1:Y:S01]  /*0360*/  S2UR UR12, SR_CTAID.X ;  /* 0x00000000000c79c3 */ /* 0x000e620000002500 */
[----:B------:R-:W-:Y:S01]  /*0370*/  ELECT P0, URZ, PT ;  /* 0x00000000003f782f */ /* 0x000fe20003800000 */
[----:B------:R2:W3:Y:S01]  /*0380*/  SHFL.IDX PT, R11, R0, RZ, 0x1f ;  /* 0x00001fff000b7589 */ /* 0x0004e200000e0000 */
[----:B------:R-:W-:Y:S02]  /*0390*/  LOP3.LUT R3, R3, 0xffffff80, RZ, 0xc0, !PT ;  /* 0xffffff8003037812 */ /* 0x000fe400078ec0ff */
[----:B------:R-:W-:Y:S01]  /*03a0*/  ELECT P1, URZ, PT ;  /* 0x00000000003f782f */ /* 0x000fe20003820000 */
[----:B------:R-:W-:Y:S01]  /*03b0*/  NOP ;  /* 0x0000000000007918 */ /* 0x000fe20000000000 */
[----:B------:R-:W4:Y:S01]  /*03c0*/  S2R R6, SR_CTAID.Y ;  /* 0x0000000000067919 */ /* 0x000f220000002600 */
[----:B0-----:R-:W-:Y:S01]  /*03d0*/  ULDC UR4, c[0x0][0x150] ;  /* 0x0000540000047ab9 */ /* 0x001fe20000000800 */
[----:B------:R-:W-:Y:S01]  /*03e0*/  IMAD.IADD R5, R4, 0x1, -R3 ;  /* 0x0000000104057824 */ /* 0x000fe200078e0a03 */
[----:B------:R-:W0:Y:S01]  /*03f0*/  LDC R25, c[0x0][0x148] ;  /* 0x00005200ff197b82 */ /* 0x000e220000000800 */
[----:B--2---:R-:W-:Y:S01]  /*0400*/  SHF.R.S32.HI R0, RZ, 0x1f, R9 ;  /* 0x0000001fff007819 */ /* 0x004fe20000011409 */
[----:B------:R-:W2:Y:S01]  /*0410*/  SHFL.IDX PT, R15, R7, RZ, 0x1f ;  /* 0x00001fff070f7589 */ /* 0x000ea200000e0000 */
[----:B------:R-:W-:Y:S01]  /*0420*/  UMOV UR11, 0x80 ;  /* 0x00000080000b7882 */ /* 0x000fe20000000000 */
[----:B------:R-:W-:Y:S01]  /*0430*/  SHF.R.S32.HI R20, RZ, 0x1f, R5 ;  /* 0x0000001fff147819 */ /* 0x000fe20000011405 */
[----:B------:R-:W-:Y:S01]  /*0440*/  NOP ;  /* 0x0000000000007918 */ /* 0x000fe20000000000 */
[----:B------:R-:W-:Y:S01]  /*0450*/  LEA.HI R0, R0, R9, RZ, 0x2 ;  /* 0x0000000900007211 */ /* 0x000fe200078f10ff */
[----:B------:R-:W-:Y:S01]  /*0460*/  VIADD R35, R8, 0xffffffff ;  /* 0xffffffff08237836 */ /* 0x000fe20000000000 */
[----:B------:R-:W-:Y:S01]  /*0470*/  LEA.HI R3, R20, R5, RZ, 0x3 ;  /* 0x0000000514037211 */ /* 0x000fe200078f18ff */
[----:B------:R-:W2:Y:S01]  /*0480*/  LDC R13, c[0x0][0x140] ;  /* 0x00005000ff0d7b82 */ /* 0x000ea20000000800 */
[----:B------:R-:W-:-:S02]  /*0490*/  LOP3.LUT R0, R0, 0x3ffffffc, RZ, 0xc0, !PT ;  /* 0x3ffffffc00007812 */ /* 0x000fc400078ec0ff */
[--C-:B------:R-:W-:Y:S02]  /*04a0*/  SHF.R.S32.HI R10, RZ, 0x3, R3.reuse ;  /* 0x00000003ff0a7819 */ /* 0x100fe40000011403 */
[----:B------:R-:W-:Y:S01]  /*04b0*/  SHF.R.S32.HI R3, RZ, 0x1f, R3 ;  /* 0x0000001fff037819 */ /* 0x000fe20000011403 */
[----:B------:R-:W-:Y:S01]  /*04c0*/  IMAD.IADD R0, R9, 0x1, -R0 ;  /* 0x0000000109007824 */ /* 0x000fe200078e0a00 */
[----:B-----5:R-:W-:Y:S02]  /*04d0*/  ISETP.NE.OR P0, PT, R12, RZ, !P0 ;  /* 0x000000ff0c00720c */ /* 0x020fe40004705670 */
[----:B------:R-:W-:Y:S01]  /*04e0*/  LEA.HI R3, R3, R10, RZ, 0x2 ;  /* 0x0000000a03037211 */ /* 0x000fe200078f10ff */
[----:B------:R-:W5:Y:S01]  /*04f0*/  LDC R12, c[0x0][0x144] ;  /* 0x00005100ff0c7b82 */ /* 0x000f620000000800 */
[----:B---3--:R-:W-:Y:S02]  /*0500*/  ISETP.NE.OR P1, PT, R11, RZ, !P1 ;  /* 0x000000ff0b00720c */ /* 0x008fe40004f25670 */
[----:B------:R-:W-:-:S02]  /*0510*/  LOP3.LUT R11, R3, 0xfffffffc, RZ, 0xc0, !PT ;  /* 0xfffffffc030b7812 */ /* 0x000fc400078ec0ff */
[----:B------:R-:W-:Y:S02]  /*0520*/  SHF.R.S32.HI R3, RZ, 0x1f, R2 ;  /* 0x0000001fff037819 */ /* 0x000fe40000011402 */
[----:B------:R-:W-:Y:S01]  /*0530*/  ISETP.GE.U32.AND P5, PT, R35, 0x2, PT ;  /* 0x000000022300780c */ /* 0x000fe20003fa6070 */
[----:B------:R-:W-:Y:S01]  /*0540*/  IMAD.IADD R11, R10, 0x1, -R11 ;  /* 0x000000010a0b7824 */ /* 0x000fe200078e0a0b */
[----:B-1----:R-:W-:Y:S01]  /*0550*/  I2FP.F32.U32 R10, UR12 ;  /* 0x0000000c000a7c45 */ /* 0x002fe20008201000 */
[----:B------:R-:W-:Y:S01]  /*0560*/  VOTEU.ALL UP0, P0 ;  /* 0x00000000003f7886 */ /* 0x000fe20000000000 */
[----:B----4-:R-:W-:Y:S01]  /*0570*/  I2FP.F32.U32 R9, R6 ;  /* 0x0000000600097245 */ /* 0x010fe20000201000 */
[----:B------:R-:W-:Y:S01]  /*0580*/  IMAD R0, R0, 0x4, R11 ;  /* 0x0000000400007824 */ /* 0x000fe200078e020b */
[----:B------:R-:W-:Y:S01]  /*0590*/  LEA.HI R3, R3, R2, RZ, 0x2 ;  /* 0x0000000203037211 */ /* 0x000fe200078f10ff */
[----:B------:R-:W-:Y:S01]  /*05a0*/  VOTEU.ALL UP1, P1 ;  /* 0x00000000003f7886 */ /* 0x000fe20000820000 */
[----:B------:R-:W-:Y:S01]  /*05b0*/  FMUL R10, R10, UR4 ;  /* 0x000000040a0a7c20 */ /* 0x000fe20008400000 */
[----:B------:R-:W1:Y:S01]  /*05c0*/  @!UP0 S2UR UR7, SR_CgaCtaId ;  /* 0x00000000000789c3 */ /* 0x000e620000008800 */
[----:B------:R-:W-:Y:S01]  /*05d0*/  ULDC UR4, c[0x0][0x154] ;  /* 0x0000550000047ab9 */ /* 0x000fe20000000800 */
[----:B------:R-:W-:Y:S01]  /*05e0*/  LOP3.LUT R3, R3, 0xfffffffc, RZ, 0xc0, !PT ;  /* 0xfffffffc03037812 */ /* 0x000fe200078ec0ff */
[----:B------:R-:W-:Y:S01]  /*05f0*/  FMUL R9, R9, UR4 ;  /* 0x0000000409097c20 */ /* 0x000fe20008400000 */
[----:B------:R-:W-:Y:S01]  /*0600*/  UMOV UR4, 0x20 ;  /* 0x0000002000047882 */ /* 0x000fe20000000000 */
[----:B------:R-:W3:Y:S01]  /*0610*/  F2I.U32.TRUNC.NTZ R10, R10 ;  /* 0x0000000a000a7305 */ /* 0x000ee2000020f000 */
[----:B------:R-:W-:Y:S01]  /*0620*/  @!UP0 UMOV UR6, 0x400 ;  /* 0x0000040000068882 */ /* 0x000fe20000000000 */
[----:B------:R-:W-:Y:S01]  /*0630*/  IMAD.IADD R14, R2, 0x1, -R3 ;  /* 0x00000001020e7824 */ /* 0x000fe200078e0a03 */
[----:B------:R-:W4:Y:S01]  /*0640*/  @!UP1 S2UR UR10, SR_CgaCtaId ;  /* 0x00000000000a99c3 */ /* 0x000f220000008800 */
[----:B------:R-:W-:Y:S01]  /*0650*/  IMAD.SHL.U32 R3, R0, 0x4, RZ ;  /* 0x0000000400037824 */ /* 0x000fe200078e00ff */
[----:B------:R-:W-:-:S04]  /*0660*/  @!UP0 UIADD3 UR4, -UR4, 0x100000, URZ ;  /* 0x0010000004048890 */ /* 0x000fc8000fffe13f */
[----:B------:R-:W-:Y:S02]  /*0670*/  @!UP0 USHF.L.U32 UR5, UR4, 0xb, URZ ;  /* 0x0000000b04058899 */ /* 0x000fe4000800063f */
[----:B------:R-:W-:Y:S01]  /*0680*/  @!UP0 USHF.L.U32 UR4, UR4, 0x1, URZ ;  /* 0x0000000104048899 */ /* 0x000fe2000800063f */
[----:B--2---:R-:W-:Y:S01]  /*0690*/  ISETP.EQ.U32.AND P3, PT, R13, 0x1, PT ;  /* 0x000000010d00780c */ /* 0x004fe20003f62070 */
[----:B------:R-:W-:Y:S01]  /*06a0*/  @!UP1 UMOV UR9, 0x400 ;  /* 0x0000040000099882 */ /* 0x000fe20000000000 */
[----:B------:R-:W2:Y:S01]  /*06b0*/  F2I.U32.TRUNC.NTZ R9, R9 ;  /* 0x0000000900097305 */ /* 0x000ea2000020f000 */
[----:B------:R-:W-:Y:S01]  /*06c0*/  LOP3.LUT R56, R0, 0xc, R3, 0x78, !PT ;  /* 0x0000000c00387812 */ /* 0x000fe200078e7803 */
[----:B------:R-:W-:Y:S01]  /*06d0*/  VOTEU.ALL UP2, P1 ;  /* 0x00000000003f7886 */ /* 0x000fe20000840000 */
[----:B------:R-:W-:Y:S01]  /*06e0*/  VOTEU.ALL UP3, P1 ;  /* 0x00000000003f7886 */ /* 0x000fe20000860000 */
[----:B------:R-:W-:Y:S01]  /*06f0*/  VOTEU.ALL UP4, P1 ;  /* 0x00000000003f7886 */ /* 0x000fe20000880000 */
[----:B------:R-:W-:Y:S01]  /*0700*/  VOTEU.ALL UP5, P1 ;  /* 0x00000000003f7886 */ /* 0x000fe200008a0000 */
[----:B------:R-:W-:Y:S01]  /*0710*/  ISETP.NE.AND P1, PT, R14, 0x3, PT ;  /* 0x000000030e00780c */ /* 0x000fe20003f25270 */
[----:B---3--:R-:W-:Y:S01]  /*0720*/  IMAD.MOV R21, RZ, RZ, -R10 ;  /* 0x000000ffff157224 */ /* 0x008fe200078e0a0a */
[----:B------:R-:W-:-:S02]  /*0730*/  R2UR UR43, R15 ;  /* 0x000000000f2b72ca */ /* 0x000fc400000e0000 */
[----:B------:R-:W-:Y:S01]  /*0740*/  ISETP.EQ.OR P1, PT, R14, RZ, !P1 ;  /* 0x000000ff0e00720c */ /* 0x000fe20004f22670 */
[----:B-1----:R-:W-:Y:S01]  /*0750*/  @!UP0 ULEA UR8, UR7, UR6, 0x18 ;  /* 0x0000000607088291 */ /* 0x002fe2000f8ec03f */
[----:B-----5:R-:W-:Y:S01]  /*0760*/  IMAD R21, R12, R21, UR12 ;  /* 0x0000000c0c157e24 */ /* 0x020fe2000f8e0215 */
[----:B------:R-:W-:-:S04]  /*0770*/  @!UP1 UIADD3 UR6, -UR11, 0x100000, URZ ;  /* 0x001000000b069890 */ /* 0x000fc8000fffe13f */
[----:B------:R-:W-:Y:S02]  /*0780*/  @!UP1 USHF.L.U32 UR7, UR6, 0xb, URZ ;  /* 0x0000000b06079899 */ /* 0x000fe4000800063f */
[----:B------:R-:W-:Y:S01]  /*0790*/  @!UP1 USHF.L.U32 UR6, UR6, 0x1, URZ ;  /* 0x0000000106069899 */ /* 0x000fe2000800063f */
[C---:B------:R-:W-:Y:S01]  /*07a0*/  ISETP.EQ.AND P1, PT, R8.reuse, RZ, P1 ;  /* 0x000000ff0800720c */ /* 0x040fe20000f22270 */
[----:B--2---:R-:W-:Y:S01]  /*07b0*/  IMAD.MOV R24, RZ, RZ, -R9 ;  /* 0x000000ffff187224 */ /* 0x004fe200078e0a09 */
[----:B------:R-:W-:Y:S01]  /*07c0*/  VOTEU.ALL UP0, P0 ;  /* 0x00000000003f7886 */ /* 0x000fe20000000000 */
[----:B------:R-:W-:Y:S01]  /*07d0*/  ISETP.NE.AND P2, PT, R8, RZ, PT ;  /* 0x000000ff0800720c */ /* 0x000fe20003f45270 */
[----:B----4-:R-:W-:Y:S01]  /*07e0*/  @!UP1 ULEA UR9, UR10, UR9, 0x18 ;  /* 0x000000090a099291 */ /* 0x010fe2000f8ec03f */
[----:B0-----:R-:W-:Y:S01]  /*07f0*/  IMAD R3, R25, R24, R6 ;  /* 0x0000001819037224 */ /* 0x001fe200078e0206 */
[----:B------:R-:W-:Y:S01]  /*0800*/  VOTEU.ALL UP1, P0 ;  /* 0x00000000003f7886 */ /* 0x000fe20000020000 */
[----:B------:R-:W-:Y:S01]  /*0810*/  LOP3.LUT P0, RZ, R5, 0x7, RZ, 0xc0, !PT ;  /* 0x0000000705ff7812 */ /* 0x000fe2000780c0ff */
[----:B------:R-:W0:Y:S02]  /*0820*/  FENCE.VIEW.ASYNC.S ;  /* 0x00000000000073c6 */ /* 0x000e240000000000 */
[----:B0-----:R0:W1:Y:S01]  /*0830*/  @!UP0 SYNCS.EXCH.64 URZ, [UR8+0xa0], UR4 ;  /* 0x0000a004083f85b2 */ /* 0x0010620008000100 */
[----:B------:R-:W-:-:S02]  /*0840*/  SEL R23, RZ, 0x1, !P1 ;  /* 0x00000001ff177807 */ /* 0x000fc40004800000 */
[----:B------:R-:W-:Y:S02]  /*0850*/  ISETP.NE.AND P4, PT, R3, R56, PT ;  /* 0x000000380300720c */ /* 0x000fe40003f85270 */
[----:B------:R-:W-:Y:S02]  /*0860*/  ISETP.LT.U32.AND P0, PT, R56, 0x2, !P0 ;  /* 0x000000023800780c */ /* 0x000fe40004701070 */
[----:B------:R-:W-:Y:S02]  /*0870*/  ISETP.EQ.OR P4, PT, R21, RZ, !P4 ;  /* 0x000000ff1500720c */ /* 0x000fe40006782670 */
[----:B------:R-:W-:Y:S02]  /*0880*/  SEL R23, R23, 0x2, P5 ;  /* 0x0000000217177807 */ /* 0x000fe40002800000 */
[----:B------:R-:W-:-:S04]  /*0890*/  PLOP3.LUT P0, PT, P0, P4, PT, 0x80, 0x0 ;  /* 0x000000000000781c */ /* 0x000fc80000709070 */
[----:B------:R-:W-:Y:S01]  /*08a0*/  P2R R71, PR, RZ, 0x1 ;  /* 0x00000001ff477803 */ /* 0x000fe20000000000 */
[----:B------:R0:W2:Y:S01]  /*08b0*/  @!UP1 SYNCS.EXCH.64 URZ, [UR8+0xa8], UR4 ;  /* 0x0000a804083f95b2 */ /* 0x0000a20008000100 */
[----:B------:R-:W-:Y:S01]  /*08c0*/  NOP ;  /* 0x0000000000007918 */ /* 0x000fe20000000000 */
[----:B------:R0:W3:Y:S01]  /*08d0*/  @!UP2 SYNCS.EXCH.64 URZ, [UR9+0x80], UR6 ;  /* 0x00008006093fa5b2 */ /* 0x0000e20008000100 */
[----:B------:R0:W4:Y:S01]  /*08e0*/  @!UP3 SYNCS.EXCH.64 URZ, [UR9+0x88], UR6 ;  /* 0x00008806093fb5b2 */ /* 0x0001220008000100 */
[----:B------:R0:W0:Y:S01]  /*08f0*/  @!UP4 SYNCS.EXCH.64 URZ, [UR9+0x90], UR6 ;  /* 0x00009006093fc5b2 */ /* 0x0000220008000100 */
[----:B------:R0:W0:Y:S01]  /*0900*/  @!UP5 SYNCS.EXCH.64 URZ, [UR9+0x98], UR6 ;  /* 0x00009806093fd5b2 */ /* 0x0000220008000100 */
[----:B------:R-:W-:Y:S01]  /*0910*/  NOP ;  /* 0x0000000000007918 */ /* 0x000fe20000000000 */
[----:B------:R-:W-:Y:S05]  /*0920*/  @!P3 BRA `(.L_x_3) ;  /* 0x000000000008b947 */ /* 0x000fea0003800000 */
[----:B01234-:R-:W-:Y:S01]  /*0930*/  UCGABAR_ARV ;  /* 0x00000000000079c7 */ /* 0x01ffe20008000000 */
[----:B------:R-:W-:Y:S05]  /*0940*/  BRA `(.L_x_4) ;  /* 0x0000000000047947 */ /* 0x000fea0003800000 */
.L_x_3:
[----:B01234-:R-:W-:Y:S01]  /*0950*/  NOP ;  /* 0x0000000000007918 */ /* 0x01ffe20000000000 */
.L_x_4:
[----:B------:R-:W-:Y:S01]  /*0960*/  ULDC.64 UR4, c[0x0][0x598] ;  /* 0x0001660000047ab9 */ /* 0x000fe20000000a00 */
[----:B------:R-:W-:Y:S01]  /*0970*/  ULDC.64 UR36, c[0x0][0x208] ;  /* 0x0000820000247ab9 */ /* 0x000fe20000000a00 */
[----:B------:R-:W-:-:S04]  /*0980*/  ISETP.NE.U32.AND P0, PT, RZ, UR4, PT ;  /* 0x00000004ff007c0c */ /* 0x000fc8000bf05070 */
[----:B------:R-:W-:-:S13]  /*0990*/  ISETP.NE.AND.EX P0, PT, RZ, UR5, PT, P0 ;  /* 0x00000005ff007c0c */ /* 0x000fda000bf05300 */
[----:B------:R-:W-:Y:S05]  /*09a0*/  @!P0 BRA `(.L_x_5) ;  /* 0x00000000001c8947 */ /* 0x000fea0003800000 */
[----:B------:R-:W0:Y:S02]  /*09b0*/  LDC.64 R2, c[0x0][0x598] ;  /* 0x00016600ff027b82 */ /* 0x000e240000000a00 */
[----:B0-----:R-:W2:Y:S02]  /*09c0*/  LDG.E.64 R2, desc[UR36][R2.64] ;  /* 0x0000002402027981 */ /* 0x001ea4000c1e1b00 */
[----:B--2---:R-:W-:-:S04]  /*09d0*/  ISETP.NE.U32.AND P0, PT, R2, RZ, PT ;  /* 0x000000ff0200720c */ /* 0x004fc80003f05070 */
[----:B------:R-:W-:-:S13]  /*09e0*/  ISETP.NE.AND.EX P0, PT, R3, RZ, PT, P0 ;  /* 0x000000ff0300720c */ /* 0x000fda0003f05300 */
[----:B------:R-:W-:Y:S05]  /*09f0*/  @!P0 BRA `(.L_x_5) ;  /* 0x0000000000088947 */ /* 0x000fea0003800000 */
[----:B------:R0:W5:Y:S01]  /*0a00*/  LD.E R57, desc[UR36][R2.64] ;  /* 0x0000002402397980 */ /* 0x000162000c101900 */
[----:B------:R-:W-:Y:S05]  /*0a10*/  BRA `(.L_x_6) ;  /* 0x0000000000247947 */ /* 0x000fea0003800000 */
.L_x_5:
[----:B------:R-:W-:Y:S02]  /*0a20*/  ULDC.64 UR4, c[0x0][0x588] ;  /* 0x0001620000047ab9 */ /* 0x000fe40000000a00 */
[----:B------:R-:W-:-:S04]  /*0a30*/  ISETP.NE.U32.AND P0, PT, RZ, UR4, PT ;  /* 0x00000004ff007c0c */ /* 0x000fc8000bf05070 */
[----:B------:R-:W-:-:S13]  /*0a40*/  ISETP.NE.AND.EX P0, PT, RZ, UR5, PT, P0 ;  /* 0x00000005ff007c0c */ /* 0x000fda000bf05300 */
[----:B------:R-:W-:Y:S05]  /*0a50*/  @!P0 BRA `(.L_x_7) ;  /* 0x00000000000c8947 */ /* 0x000fea0003800000 */
[----:B------:R-:W0:Y:S02]  /*0a60*/  LDC.64 R2, c[0x0][0x588] ;  /* 0x00016200ff027b82 */ /* 0x000e240000000a00 */
[----:B0-----:R1:W5:Y:S01]  /*0a70*/  LDG.E R57, desc[UR36][R2.64] ;  /* 0x0000002402397981 */ /* 0x001362000c1e1900 */
[----:B------:R-:W-:Y:S05]  /*0a80*/  BRA `(.L_x_6) ;  /* 0x0000000000087947 */ /* 0x000fea0003800000 */
.L_x_7:
[----:B------:R-:W-:Y:S02]  /*0a90*/  ULDC UR4, c[0x0][0x580] ;  /* 0x0001600000047ab9 */ /* 0x000fe40000000800 */
[----:B------:R-:W-:-:S07]  /*0aa0*/  IMAD.U32 R57, RZ, RZ, UR4 ;  /* 0x00000004ff397e24 */ /* 0x000fce000f8e00ff */
.L_x_6:
[----:B------:R-:W-:Y:S02]  /*0ab0*/  ULDC.64 UR4, c[0x0][0x5a0] ;  /* 0x0001680000047ab9 */ /* 0x000fe40000000a00 */
[----:B------:R-:W-:-:S04]  /*0ac0*/  ISETP.NE.U32.AND P0, PT, RZ, UR4, PT ;  /* 0x00000004ff007c0c */ /* 0x000fc8000bf05070 */
[----:B------:R-:W-:-:S13]  /*0ad0*/  ISETP.NE.AND.EX P0, PT, RZ, UR5, PT, P0 ;  /* 0x00000005ff007c0c */ /* 0x000fda000bf05300 */
[----:B------:R-:W-:Y:S05]  /*0ae0*/  @!P0 BRA `(.L_x_8) ;  /* 0x00000000001c8947 */ /* 0x000fea0003800000 */
[----:B01----:R-:W0:Y:S02]  /*0af0*/  LDC.64 R2, c[0x0][0x5a0] ;  /* 0x00016800ff027b82 */ /* 0x003e240000000a00 */
[----:B0-----:R-:W2:Y:S02]  /*0b00*/  LDG.E.64 R2, desc[UR36][R2.64] ;  /* 0x0000002402027981 */ /* 0x001ea4000c1e1b00 */
[----:B--2---:R-:W-:-:S04]  /*0b10*/  ISETP.NE.U32.AND P0, PT, R2, RZ, PT ;  /* 0x000000ff0200720c */ /* 0x004fc80003f05070 */
[----:B------:R-:W-:-:S13]  /*0b20*/  ISETP.NE.AND.EX P0, PT, R3, RZ, PT, P0 ;  /* 0x000000ff0300720c */ /* 0x000fda0003f05300 */
[----:B------:R-:W-:Y:S05]  /*0b30*/  @!P0 BRA `(.L_x_8) ;  /* 0x0000000000088947 */ /* 0x000fea0003800000 */
[----:B------:R0:W5:Y:S01]  /*0b40*/  LD.E R58, desc[UR36][R2.64] ;  /* 0x00000024023a7980 */ /* 0x000162000c101900 */
[----:B------:R-:W-:Y:S05]  /*0b50*/  BRA `(.L_x_9) ;  /* 0x0000000000247947 */ /* 0x000fea0003800000 */
.L_x_8:
[----:B------:R-:W-:Y:S02]  /*0b60*/  ULDC.64 UR4, c[0x0][0x590] ;  /* 0x0001640000047ab9 */ /* 0x000fe40000000a00 */
[----:B------:R-:W-:-:S04]  /*0b70*/  ISETP.NE.U32.AND P0, PT, RZ, UR4, PT ;  /* 0x00000004ff007c0c */ /* 0x000fc8000bf05070 */
[----:B------:R-:W-:-:S13]  /*0b80*/  ISETP.NE.AND.EX P0, PT, RZ, UR5, PT, P0 ;  /* 0x00000005ff007c0c */ /* 0x000fda000bf05300 */
[----:B------:R-:W-:Y:S05]  /*0b90*/  @!P0 BRA `(.L_x_10) ;  /* 0x00000000000c8947 */ /* 0x000fea0003800000 */
[----:B------:R-:W2:Y:S02]  /*0ba0*/  LDC.64 R58, c[0x0][0x590] ;  /* 0x00016400ff3a7b82 */ /* 0x000ea40000000a00 */
[----:B--2---:R2:W5:Y:S01]  /*0bb0*/  LDG.E R58, desc[UR36][R58.64] ;  /* 0x000000243a3a7981 */ /* 0x004562000c1e1900 */
[----:B------:R-:W-:Y:S05]  /*0bc0*/  BRA `(.L_x_9) ;  /* 0x0000000000087947 */ /* 0x000fea0003800000 */
.L_x_10:
[----:B------:R-:W-:Y:S02]  /*0bd0*/  ULDC UR4, c[0x0][0x584] ;  /* 0x0001610000047ab9 */ /* 0x000fe40000000800 */
[----:B------:R-:W-:-:S07]  /*0be0*/  IMAD.U32 R58, RZ, RZ, UR4 ;  /* 0x00000004ff3a7e24 */ /* 0x000fce000f8e00ff */
.L_x_9:
[----:B01----:R-:W0:Y:S01]  /*0bf0*/  LDC R2, c[0x0][0x65c] ;  /* 0x00019700ff027b82 */ /* 0x003e220000000800 */
[----:B------:R-:W-:Y:S01]  /*0c00*/  ULDC UR6, c[0x0][0x28c] ;  /* 0x0000a30000067ab9 */ /* 0x000fe20000000800 */
[----:B------:R-:W-:Y:S01]  /*0c10*/  ISETP.NE.AND P0, PT, R8, 0x2, PT ;  /* 0x000000020800780c */ /* 0x000fe20003f05270 */
[----:B------:R-:W-:Y:S01]  /*0c20*/  UIADD3 UR6, UR6, 0x7f, URZ ;  /* 0x0000007f06067890 */ /* 0x000fe2000fffe03f */
[----:B------:R-:W-:Y:S01]  /*0c30*/  IMAD.U32 R8, RZ, RZ, UR12 ;  /* 0x0000000cff087e24 */ /* 0x000fe2000f8e00ff */
[----:B------:R-:W-:Y:S01]  /*0c40*/  UMOV UR38, URZ ;  /* 0x0000003f00267c82 */ /* 0x000fe20008000000 */
[----:B------:R-:W-:Y:S01]  /*0c50*/  UMOV UR39, URZ ;  /* 0x0000003f00277c82 */ /* 0x000fe20008000000 */
[----:B------:R-:W-:Y:S01]  /*0c60*/  USHF.R.S32.HI UR7, URZ, 0x1f, UR6 ;  /* 0x0000001f3f077899 */ /* 0x000fe20008011406 */
[----:B------:R-:W-:-:S03]  /*0c70*/  ULDC.64 UR8, c[0x0][0x650] ;  /* 0x0001940000087ab9 */ /* 0x000fc60000000a00 */
[----:B------:R-:W-:-:S04]  /*0c80*/  ULEA.HI UR7, UR7, UR6, URZ, 0x7 ;  /* 0x0000000607077291 */ /* 0x000fc8000f8f383f */
[----:B------:R-:W-:Y:S01]  /*0c90*/  USHF.R.S32.HI UR40, URZ, 0x7, UR7 ;  /* 0x000000073f287899 */ /* 0x000fe20008011407 */
[----:B0-----:R-:W-:-:S13]  /*0ca0*/  ISETP.NE.AND P1, PT, R2, 0x1, PT ;  /* 0x000000010200780c */ /* 0x001fda0003f25270 */
[----:B------:R-:W0:Y:S01]  /*0cb0*/  @P1 LDC R17, c[0x0][0x10] ;  /* 0x00000400ff111b82 */ /* 0x000e220000000800 */
[----:B------:R-:W-:Y:S02]  /*0cc0*/  @P1 IMAD.MOV.U32 R7, RZ, RZ, RZ ;  /* 0x000000ffff071224 */ /* 0x000fe400078e00ff */
[----:B------:R-:W-:-:S05]  /*0cd0*/  @P1 IMAD.MOV.U32 R9, RZ, RZ, RZ ;  /* 0x000000ffff091224 */ /* 0x000fca00078e00ff */
[----:B------:R-:W1:Y:S01]  /*0ce0*/  @!P1 LDC R3, c[0x0][0xc] ;  /* 0x00000300ff039b82 */ /* 0x000e620000000800 */
[----:B------:R-:W-:Y:S01]  /*0cf0*/  ULDC UR4, c[0x0][0xc] ;  /* 0x0000030000047ab9 */ /* 0x000fe20000000800 */
[----:B------:R-:W-:Y:S02]  /*0d00*/  ULDC UR5, c[0x0][0x10] ;  /* 0x0000040000057ab9 */ /* 0x000fe40000000800 */
[----:B------:R-:W-:-:S04]  /*0d10*/  UIMAD.WIDE.U32 UR4, UR4, UR5, URZ ;  /* 0x00000005040472a5 */ /* 0x000fc8000f8e003f */
[----:B------:R-:W3:Y:S01]  /*0d20*/  LDC R0, c[0x0][0x14] ;  /* 0x00000500ff007b82 */ /* 0x000ee20000000800 */
[----:B0-----:R-:W-:-:S04]  /*0d30*/  @P1 IMAD.WIDE.U32 R16, R17, UR12, R6 ;  /* 0x0000000c11101c25 */ /* 0x001fc8000f8e0006 */
[----:B------:R-:W-:Y:S02]  /*0d40*/  @P1 IMAD.IADD R17, R17, 0x1, R9 ;  /* 0x0000000111111824 */ /* 0x000fe400078e0209 */
[----:B------:R-:W-:Y:S02]  /*0d50*/  IMAD.MOV.U32 R9, RZ, RZ, RZ ;  /* 0x000000ffff097224 */ /* 0x000fe400078e00ff */
[----:B-1----:R-:W-:-:S04]  /*0d60*/  @!P1 IMAD.WIDE.U32 R8, R6, R3, R8 ;  /* 0x0000000306089225 */ /* 0x002fc800078e0008 */
[----:B------:R-:W-:Y:S02]  /*0d70*/  @!P1 IMAD.MOV.U32 R16, RZ, RZ, R8 ;  /* 0x000000ffff109224 */ /* 0x000fe400078e0008 */
[----:B---3--:R-:W-:-:S04]  /*0d80*/  IMAD.WIDE.U32 R10, R0, UR4, RZ ;  /* 0x00000004000a7c25 */ /* 0x008fc8000f8e00ff */
[----:B------:R-:W-:Y:S01]  /*0d90*/  IMAD R3, R0, UR5, RZ ;  /* 0x0000000500037c24 */ /* 0x000fe2000f8e02ff */
[----:B------:R0:W-:Y:S01]  /*0da0*/  STL.64 [R1], R10 ;  /* 0x0000000a01007387 */ /* 0x0001e20000100a00 */
[----:B------:R-:W-:Y:S02]  /*0db0*/  @!P1 IMAD.MOV.U32 R17, RZ, RZ, R9 ;  /* 0x000000ffff119224 */ /* 0x000fe400078e0009 */
[----:B------:R-:W-:Y:S01]  /*0dc0*/  IMAD.IADD R0, R11, 0x1, R3 ;  /* 0x000000010b007824 */ /* 0x000fe200078e0203 */
[----:B------:R-:W-:Y:S06]  /*0dd0*/  @P0 BRA `(.L_x_11) ;  /* 0x0000000000280947 */ /* 0x000fec0003800000 */
[----:B------:R-:W-:Y:S01]  /*0de0*/  UIMAD.WIDE.U32 UR4, UR40, 0x24924925, URZ ;  /* 0x24924925280478a5 */ /* 0x000fe2000f8e003f */
[----:B------:R-:W-:Y:S01]  /*0df0*/  IADD3 R16, P0, R16, R10, RZ ;  /* 0x0000000a10107210 */ /* 0x000fe20007f1e0ff */
[----:B------:R-:W-:Y:S02]  /*0e00*/  UISETP.GE.U32.AND UP0, UPT, UR40, 0x7, UPT ;  /* 0x000000072800788c */ /* 0x000fe4000bf06070 */
[----:B------:R-:W-:Y:S02]  /*0e10*/  UIADD3 UR4, -UR5, UR40, URZ ;  /* 0x0000002805047290 */ /* 0x000fe4000fffe13f */
[----:B------:R-:W-:Y:S01]  /*0e20*/  IMAD.X R17, R0, 0x1, R17, P0 ;  /* 0x0000000100117824 */ /* 0x000fe200000e0611 */
[----:B------:R-:W-:Y:S01]  /*0e30*/  UMOV UR39, URZ ;  /* 0x0000003f00277c82 */ /* 0x000fe20008000000 */
[----:B------:R-:W-:-:S04]  /*0e40*/  ULEA.HI UR4, UR4, UR5, URZ, 0x1f ;  /* 0x0000000504047291 */ /* 0x000fc8000f8ff83f */
[----:B------:R-:W-:-:S04]  /*0e50*/  USHF.R.U32.HI UR4, URZ, 0x2, UR4 ;  /* 0x000000023f047899 */ /* 0x000fc80008011604 */
[----:B------:R-:W-:Y:S02]  /*0e60*/  @UP0 ULOP3.LUT UR39, UR4, 0x1, URZ, 0xc0, !UPT ;  /* 0x0000000104270892 */ /* 0x000fe4000f8ec03f */
[----:B------:R-:W-:-:S12]  /*0e70*/  UIMAD UR38, UR4, -0x7, UR40 ;  /* 0xfffffff9042678a4 */ /* 0x000fd8000f8e0228 */
.L_x_11:
[----:B------:R-:W-:Y:S01]  /*0e80*/  ISETP.GE.U32.AND P0, PT, R16, UR8, PT ;  /* 0x0000000810007c0c */ /* 0x000fe2000bf06070 */
[----:B------:R-:W-:Y:S01]  /*0e90*/  IMAD.MOV.U32 R22, RZ, RZ, -0x1 ;  /* 0xffffffffff167424 */ /* 0x000fe200078e00ff */
[----:B------:R-:W-:Y:S01]  /*0ea0*/  PRMT R3, RZ, 0x7610, R3 ;  /* 0x00007610ff037816 */ /* 0x000fe20000000003 */
[----:B------:R-:W-:Y:S01]  /*0eb0*/  IMAD.MOV.U32 R18, RZ, RZ, -0x1 ;  /* 0xffffffffff127424 */ /* 0x000fe200078e00ff */
[----:B------:R-:W-:Y:S01]  /*0ec0*/  ISETP.GE.U32.AND.EX P0, PT, R17, UR9, PT, P0 ;  /* 0x0000000911007c0c */ /* 0x000fe2000bf06100 */
[----:B------:R-:W-:-:S12]  /*0ed0*/  IMAD.MOV.U32 R19, RZ, RZ, -0x1 ;  /* 0xffffffffff137424 */ /* 0x000fd800078e00ff */
[----:B------:R-:W-:Y:S05]  /*0ee0*/  @P0 BRA `(.L_x_12) ;  /* 0x0000000400280947 */ /* 0x000fea0003800000 */
[----:B------:R-:W1:Y:S01]  /*0ef0*/  LDC.64 R18, c[0x0][0x628] ;  /* 0x00018a00ff127b82 */ /* 0x000e620000000a00 */
[----:B------:R-:W-:Y:S02]  /*0f00*/  IMAD.MOV.U32 R8, RZ, RZ, R16 ;  /* 0x000000ffff087224 */ /* 0x000fe400078e0010 */
[----:B------:R-:W-:-:S05]  /*0f10*/  IMAD.MOV.U32 R9, RZ, RZ, R17 ;  /* 0x000000ffff097224 */ /* 0x000fca00078e0011 */
[----:B------:R-:W3:Y:S08]  /*0f20*/  LDC R22, c[0x0][0x630] ;  /* 0x00018c00ff167b82 */ /* 0x000ef00000000800 */
[----:B------:R-:W4:Y:S01]  /*0f30*/  LDC.64 R26, c[0x0][0x620] ;  /* 0x00018800ff1a7b82 */ /* 0x000f220000000a00 */
[----:B-1----:R-:W-:-:S04]  /*0f40*/  ISETP.NE.U32.AND P0, PT, R18, RZ, PT ;  /* 0x000000ff1200720c */ /* 0x002fc80003f05070 */
[----:B------:R-:W-:-:S13]  /*0f50*/  ISETP.NE.AND.EX P0, PT, R19, RZ, PT, P0 ;  /* 0x000000ff1300720c */ /* 0x000fda0003f05300 */
[----:B---34-:R-:W-:Y:S05]  /*0f60*/  @!P0 BRA `(.L_x_13) ;  /* 0x0000000000288947 */ /* 0x018fea0003800000 */
[----:B------:R-:W1:Y:S02]  /*0f70*/  LDC R3, c[0x0][0x634] ;  /* 0x00018d00ff037b82 */ /* 0x000e640000000800 */
[----:B-1----:R-:W-:-:S05]  /*0f80*/  IADD3 R3, P0, R16, R3, RZ ;  /* 0x0000000310037210 */ /* 0x002fca0007f1e0ff */
[----:B------:R-:W-:-:S04]  /*0f90*/  IMAD.X R15, RZ, RZ, R17, P0 ;  /* 0x000000ffff0f7224 */ /* 0x000fc800000e0611 */
[----:B------:R-:W-:-:S04]  /*0fa0*/  IMAD.WIDE.U32 R8, R15, R18, RZ ;  /* 0x000000120f087225 */ /* 0x000fc800078e00ff */
[----:B0-----:R-:W-:-:S04]  /*0fb0*/  IMAD.WIDE.U32 R10, P0, R3, R19, R8 ;  /* 0x00000013030a7225 */ /* 0x001fc80007800008 */
[----:B------:R-:W-:-:S04]  /*0fc0*/  IMAD.WIDE.U32 R8, R3, R18, RZ ;  /* 0x0000001203087225 */ /* 0x000fc800078e00ff */
[----:B------:R-:W-:Y:S01]  /*0fd0*/  IMAD.X R13, RZ, RZ, RZ, P0 ;  /* 0x000000ffff0d7224 */ /* 0x000fe200000e06ff */
[----:B------:R-:W-:Y:S01]  /*0fe0*/  IADD3 RZ, P0, R9, R10, RZ ;  /* 0x0000000a09ff7210 */ /* 0x000fe20007f1e0ff */
[----:B------:R-:W-:-:S04]  /*0ff0*/  IMAD.MOV.U32 R12, RZ, RZ, R11 ;  /* 0x000000ffff0c7224 */ /* 0x000fc800078e000b */
[----:B------:R-:W-:-:S08]  /*1000*/  IMAD.WIDE.U32.X R8, R15, R19, R12, P0 ;  /* 0x000000130f087225 */ /* 0x000fd000000e040c */
.L_x_13:
[----:B------:R-:W1:Y:S01]  /*1010*/  LDC.64 R30, c[0x0][0x640] ;  /* 0x00019000ff1e7b82 */ /* 0x000e620000000a00 */
[-CC-:B------:R-:W-:Y:S02]  /*1020*/  SHF.R.U64 R32, R8, R22.reuse, R9.reuse ;  /* 0x0000001608207219 */ /* 0x180fe40000001209 */
[----:B------:R-:W-:Y:S02]  /*1030*/  SHF.R.U32.HI R3, RZ, R22, R9 ;  /* 0x00000016ff037219 */ /* 0x000fe40000011609 */
[----:B0-----:R-:W-:-:S03]  /*1040*/  IADD3 R11, P0, RZ, -R32, RZ ;  /* 0x80000020ff0b7210 */ /* 0x001fc60007f1e0ff */
[----:B------:R-:W0:Y:S02]  /*1050*/  LDC R12, c[0x0][0x618] ;  /* 0x00018600ff0c7b82 */ /* 0x000e240000000800 */
[----:B------:R-:W-:Y:S02]  /*1060*/  IMAD.X R3, RZ, RZ, ~R3, P0 ;  /* 0x000000ffff037224 */ /* 0x000fe400000e0e03 */
[----:B------:R-:W-:-:S04]  /*1070*/  IMAD.WIDE.U32 R8, R11, R26, R16 ;  /* 0x0000001a0b087225 */ /* 0x000fc800078e0010 */
[----:B------:R-:W3:Y:S01]  /*1080*/  LDC R22, c[0x0][0x608] ;  /* 0x00018200ff167b82 */ /* 0x000ee20000000800 */
[----:B------:R-:W-:-:S04]  /*1090*/  IMAD R10, R3, R26, RZ ;  /* 0x0000001a030a7224 */ /* 0x000fc800078e02ff */
[----:B------:R-:W-:Y:S02]  /*10a0*/  IMAD R3, R11, R27, R10 ;  /* 0x0000001b0b037224 */ /* 0x000fe400078e020a */
[----:B------:R-:W-:Y:S01]  /*10b0*/  IMAD.MOV.U32 R10, RZ, RZ, -0x1 ;  /* 0xffffffffff0a7424 */ /* 0x000fe200078e00ff */
[----:B------:R-:W4:Y:S01]  /*10c0*/  LDC R29, c[0x0][0x658] ;  /* 0x00019600ff1d7b82 */ /* 0x000f220000000800 */
[----:B------:R-:W-:Y:S01]  /*10d0*/  IMAD.IADD R3, R9, 0x1, R3 ;  /* 0x0000000109037824 */ /* 0x000fe200078e0203 */
[----:B-1----:R-:W-:-:S04]  /*10e0*/  ISETP.NE.U32.AND P0, PT, R30, RZ, PT ;  /* 0x000000ff1e00720c */ /* 0x002fc80003f05070 */
[----:B------:R-:W-:Y:S02]  /*10f0*/  ISETP.NE.AND.EX P0, PT, R31, RZ, PT, P0 ;  /* 0x000000ff1f00720c */ /* 0x000fe40003f05300 */
[----:B------:R-:W1:Y:S01]  /*1100*/  LDC R26, c[0x0][0x600] ;  /* 0x00018000ff1a7b82 */ /* 0x000e620000000800 */
[-CC-:B0-----:R-:W-:Y:S02]  /*1110*/  SHF.R.U64 R18, R8, R12.reuse, R3.reuse ;  /* 0x0000000c08127219 */ /* 0x181fe40000001203 */
[----:B------:R-:W-:-:S05]  /*1120*/  SHF.R.U32.HI R3, RZ, R12, R3 ;  /* 0x0000000cff037219 */ /* 0x000fca0000011603 */
[----:B------:R-:W0:Y:S01]  /*1130*/  LDC R27, c[0x0][0x648] ;  /* 0x00019200ff1b7b82 */ /* 0x000e220000000800 */
[-CC-:B---3--:R-:W-:Y:S02]  /*1140*/  SHF.R.U64 R34, R18, R22.reuse, R3.reuse ;  /* 0x0000001612227219 */ /* 0x188fe40000001203 */
[----:B------:R-:W-:Y:S01]  /*1150*/  SHF.R.U32.HI R8, RZ, R22, R3 ;  /* 0x00000016ff087219 */ /* 0x000fe20000011603 */
[----:B------:R-:W-:-:S04]  /*1160*/  IMAD.MOV.U32 R22, RZ, RZ, 0x1 ;  /* 0x00000001ff167424 */ /* 0x000fc800078e00ff */
[----:B------:R-:W3:Y:S01]  /*1170*/  LDC R33, c[0x0][0x638] ;  /* 0x00018e00ff217b82 */ /* 0x000ee20000000800 */
[-CC-:B----4-:R-:W-:Y:S02]  /*1180*/  SHF.R.U64 R36, R34, R29.reuse, R8.reuse ;  /* 0x0000001d22247219 */ /* 0x190fe40000001208 */
[-C--:B------:R-:W-:Y:S02]  /*1190*/  SHF.L.U32 R3, R10, R29.reuse, RZ ;  /* 0x0000001d0a037219 */ /* 0x080fe400000006ff */
[----:B------:R-:W-:Y:S01]  /*11a0*/  SHF.R.U32.HI R9, RZ, R29, R8 ;  /* 0x0000001dff097219 */ /* 0x000fe20000011608 */
[----:B------:R-:W-:Y:S01]  /*11b0*/  IMAD.MOV.U32 R8, RZ, RZ, R36 ;  /* 0x000000ffff087224 */ /* 0x000fe200078e0024 */
[----:B------:R-:W-:Y:S01]  /*11c0*/  LOP3.LUT R15, RZ, R3, RZ, 0x33, !PT ;  /* 0x00000003ff0f7212 */ /* 0x000fe200078e33ff */
[----:B------:R-:W4:Y:S01]  /*11d0*/  LDC R28, c[0x0][0x610] ;  /* 0x00018400ff1c7b82 */ /* 0x000f220000000800 */
[----:B------:R-:W-:Y:S05]  /*11e0*/  @!P0 BRA `(.L_x_14) ;  /* 0x0000000000288947 */ /* 0x000fea0003800000 */
[----:B------:R-:W2:Y:S02]  /*11f0*/  LDC R3, c[0x0][0x64c] ;  /* 0x00019300ff037b82 */ /* 0x000ea40000000800 */
[----:B--2---:R-:W-:-:S05]  /*1200*/  IADD3 R3, P0, R36, R3, RZ ;  /* 0x0000000324037210 */ /* 0x004fca0007f1e0ff */
[----:B------:R-:W-:-:S04]  /*1210*/  IMAD.X R19, RZ, RZ, R9, P0 ;  /* 0x000000ffff137224 */ /* 0x000fc800000e0609 */
[----:B------:R-:W-:-:S04]  /*1220*/  IMAD.WIDE.U32 R8, R19, R30, RZ ;  /* 0x0000001e13087225 */ /* 0x000fc800078e00ff */
[----:B------:R-:W-:-:S04]  /*1230*/  IMAD.WIDE.U32 R10, P0, R3, R31, R8 ;  /* 0x0000001f030a7225 */ /* 0x000fc80007800008 */
[----:B------:R-:W-:-:S04]  /*1240*/  IMAD.WIDE.U32 R8, R3, R30, RZ ;  /* 0x0000001e03087225 */ /* 0x000fc800078e00ff */
[----:B------:R-:W-:Y:S01]  /*1250*/  IMAD.X R13, RZ, RZ, RZ, P0 ;  /* 0x000000ffff0d7224 */ /* 0x000fe200000e06ff */
[----:B------:R-:W-:Y:S01]  /*1260*/  IADD3 RZ, P0, R9, R10, RZ ;  /* 0x0000000a09ff7210 */ /* 0x000fe20007f1e0ff */
[----:B------:R-:W-:-:S04]  /*1270*/  IMAD.MOV.U32 R12, RZ, RZ, R11 ;  /* 0x000000ffff0c7224 */ /* 0x000fc800078e000b */
[----:B------:R-:W-:-:S08]  /*1280*/  IMAD.WIDE.U32.X R8, R19, R31, R12, P0 ;  /* 0x0000001f13087225 */ /* 0x000fd000000e040c */
.L_x_14:
[----:B0-----:R-:W-:Y:S01]  /*1290*/  SHF.R.U64 R7, R8, R27, R9 ;  /* 0x0000001b08077219 */ /* 0x001fe20000001209 */
[----:B-1----:R-:W-:Y:S01]  /*12a0*/  VIADD R9, R26, 0xffffffff ;  /* 0xffffffff1a097836 */ /* 0x002fe20000000000 */
[----:B------:R-:W-:Y:S01]  /*12b0*/  SHF.L.U32 R3, R22, R29, RZ ;  /* 0x0000001d16037219 */ /* 0x000fe200000006ff */
[----:B------:R-:W-:Y:S01]  /*12c0*/  @P1 IMAD R21, R25, R24, R6 ;  /* 0x0000001819151224 */ /* 0x000fe200078e0206 */
[----:B------:R-:W-:Y:S01]  /*12d0*/  LOP3.LUT R8, R34, R15, RZ, 0xc0, !PT ;  /* 0x0000000f22087212 */ /* 0x000fe200078ec0ff */
[----:B------:R-:W-:Y:S02]  /*12e0*/  IMAD.MOV R10, RZ, RZ, -R7 ;  /* 0x000000ffff0a7224 */ /* 0x000fe400078e0a07 */
[----:B------:R-:W-:Y:S02]  /*12f0*/  IMAD.MOV.U32 R6, RZ, RZ, 0x1 ;  /* 0x00000001ff067424 */ /* 0x000fe400078e00ff */
[----:B------:R-:W-:Y:S01]  /*1300*/  IMAD R8, R3, R7, R8 ;  /* 0x0000000703087224 */ /* 0x000fe200078e0208 */
[----:B------:R-:W-:Y:S01]  /*1310*/  LOP3.LUT R7, R18, R9, RZ, 0xc0, !PT ;  /* 0x0000000912077212 */ /* 0x000fe200078ec0ff */
[----:B---3--:R-:W-:-:S02]  /*1320*/  IMAD R3, R10, R33, R36 ;  /* 0x000000210a037224 */ /* 0x008fc400078e0224 */
[----:B----4-:R-:W-:Y:S02]  /*1330*/  IMAD R22, R8, R28, R21 ;  /* 0x0000001c08167224 */ /* 0x010fe400078e0215 */
[----:B------:R-:W-:Y:S01]  /*1340*/  IMAD R7, R3, R26, R7 ;  /* 0x0000001a03077224 */ /* 0x000fe200078e0207 */
[----:B------:R-:W-:Y:S01]  /*1350*/  PRMT R3, R6, 0x7610, R3 ;  /* 0x0000761006037816 */ /* 0x000fe20000000003 */
[----:B------:R-:W-:-:S03]  /*1360*/  IMAD.MOV.U32 R19, RZ, RZ, R32 ;  /* 0x000000ffff137224 */ /* 0x000fc600078e0020 */
[----:B------:R-:W-:Y:S02]  /*1370*/  SEL R18, R7, R22, !P1 ;  /* 0x0000001607127207 */ /* 0x000fe40004800000 */
[----:B------:R-:W-:-:S07]  /*1380*/  SEL R22, R22, R7, !P1 ;  /* 0x0000000716167207 */ /* 0x000fce0004800000 */
.L_x_12:
[----:B------:R-:W-:Y:S05]  /*1390*/  @!P3 BRA `(.L_x_15) ;  /* 0x00000000000cb947 */ /* 0x000fea0003800000 */
[----:B------:R-:W-:Y:S01]  /*13a0*/  UCGABAR_WAIT ;  /* 0x0000000000007dc7 */ /* 0x000fe20008000000 */
[----:B------:R-:W-:Y:S01]  /*13b0*/  CCTL.IVALL ;  /* 0x00000000ff00798f */ /* 0x000fe20002000000 */
[----:B------:R-:W-:Y:S05]  /*13c0*/  BRA `(.L_x_16) ;  /* 0x0000000000047947 */ /* 0x000fea0003800000 */
.L_x_15:
[----:B------:R-:W-:Y:S06]  /*13d0*/  BAR.SYNC.DEFER_BLOCKING 0x0 ;  /* 0x0000000000007b1d */ /* 0x000fec0000010000 */
.L_x_16:
[----:B------:R-:W-:Y:S05]  /*13e0*/  @!P2 BRA `(.L_x_17) ;  /* 0x0000003800f4a947 */ /* 0x000fea0003800000 */
[----:B------:R-:W-:-:S13]  /*13f0*/  ISETP.GT.U32.AND P0, PT, R35, 0x1, PT ;  /* 0x000000012300780c */ /* 0x000fda0003f04070 */
[----:B------:R-:W-:Y:S05]  /*1400*/  @P0 EXIT ;  /* 0x000000000000094d */ /* 0x000fea0003800000 */
.L_x_18:
[----:B------:R-:W-:-:S08]  /*1410*/  NOP ;  /* 0x0000000000007918 */ /* 0x000fd00000000000 */
[----:B------:R-:W1:Y:S02]  /*1420*/  USETMAXREG.TRY_ALLOC.CTAPOOL UP0, 0xe8 ;  /* 0x000000e8000079c8 */ /* 0x000e640008000600 */
[----:B-1----:R-:W-:-:S13]  /*1430*/  PLOP3.LUT P0, PT, PT, PT, UP0, 0x80, 0x0 ;  /* 0x000000000000781c */ /* 0x002fda0003f0f008 */
[----:B------:R-:W-:Y:S05]  /*1440*/  @!P0 BRA `(.L_x_18) ;  /* 0xfffffffc00f08947 */ /* 0x000fea000383ffff */
[----:B------:R-:W-:-:S13]  /*1450*/  LOP3.LUT P0, RZ, R3, 0xff, RZ, 0xc0, !PT ;  /* 0x000000ff03ff7812 */ /* 0x000fda000780c0ff */
[----:B------:R-:W-:Y:S05]  /*1460*/  @!P0 EXIT ;  /* 0x000000000000894d */ /* 0x000fea0003800000 */
[----:B------:R-:W3:Y:S01]  /*1470*/  LDL.64 R12, [R1] ;  /* 0x00000000010c7983 */ /* 0x000ee20000100a00 */
[----:B------:R-:W1:Y:S01]  /*1480*/  S2UR UR4, SR_CgaCtaId ;  /* 0x00000000000479c3 */ /* 0x000e620000008800 */
[CC--:B------:R-:W-:Y:S01]  /*1490*/  LEA.HI R3, R20.reuse, R5.reuse, RZ, 0x2 ;  /* 0x0000000514037211 */ /* 0x0c0fe200078f10ff */
[----:B------:R-:W-:Y:S01]  /*14a0*/  UMOV UR41, 0x400 ;  /* 0x0000040000297882 */ /* 0x000fe20000000000 */
[----:B------:R-:W-:Y:S01]  /*14b0*/  UISETP.LT.AND UP0, UPT, UR40, 0x1, UPT ;  /* 0x000000012800788c */ /* 0x000fe2000bf01270 */
[----:B------:R-:W-:Y:S01]  /*14c0*/  LEA.HI R20, R20, R5, RZ, 0x5 ;  /* 0x0000000514147211 */ /* 0x000fe200078f28ff */
[----:B------:R-:W-:Y:S01]  /*14d0*/  UIADD3 UR5, UR43, -0x1, URZ ;  /* 0xffffffff2b057890 */ /* 0x000fe2000fffe03f */
[----:B------:R-:W-:Y:S01]  /*14e0*/  LOP3.LUT R4, R3, 0xfffffffc, RZ, 0xc0, !PT ;  /* 0xfffffffc03047812 */ /* 0x000fe200078ec0ff */
[----:B------:R-:W-:Y:S01]  /*14f0*/  USEL UR42, UR40, 0x1, UP0 ;  /* 0x00000001282a7887 */ /* 0x000fe20008000000 */
[----:B------:R-:W4:Y:S01]  /*1500*/  LDC R65, c[0x0][0x658] ;  /* 0x00019600ff417b82 */ /* 0x000f220000000800 */
[--C-:B------:R-:W-:Y:S01]  /*1510*/  SHF.R.S32.HI R60, RZ, 0x2, R3.reuse ;  /* 0x00000002ff3c7819 */ /* 0x100fe20000011403 */
[----:B------:R-:W-:Y:S01]  /*1520*/  UISETP.NE.AND UP0, UPT, UR5, URZ, UPT ;  /* 0x0000003f0500728c */ /* 0x000fe2000bf05270 */
[----:B------:R-:W-:Y:S01]  /*1530*/  SHF.R.S32.HI R3, RZ, 0x1f, R3 ;  /* 0x0000001fff037819 */ /* 0x000fe20000011403 */
[----:B------:R-:W-:Y:S01]  /*1540*/  IMAD.IADD R4, R5, 0x1, -R4 ;  /* 0x0000000105047824 */ /* 0x000fe200078e0a04 */
[----:B------:R-:W-:Y:S01]  /*1550*/  ULDC UR8, c[0x0][0x284] ;  /* 0x0000a10000087ab9 */ /* 0x000fe20000000800 */
[----:B------:R-:W-:Y:S01]  /*1560*/  IMAD.MOV.U32 R8, RZ, RZ, -0x1 ;  /* 0xffffffffff087424 */ /* 0x000fe200078e00ff */
[----:B------:R-:W-:Y:S01]  /*1570*/  LEA.HI R3, R3, R60, RZ, 0x3 ;  /* 0x0000003c03037211 */ /* 0x000fe200078f18ff */
[----:B------:R-:W2:Y:S01]  /*1580*/  LDC.64 R6, c[0x0][0x5c8] ;  /* 0x00017200ff067b82 */ /* 0x000ea20000000a00 */
[----:B------:R-:W-:Y:S01]  /*1590*/  USEL UR7, URZ, 0x1, UP0 ;  /* 0x000000013f077887 */ /* 0x000fe20008000000 */
[----:B0-----:R-:W-:Y:S01]  /*15a0*/  IMAD.MOV.U32 R10, RZ, RZ, 0x1 ;  /* 0x00000001ff0a7424 */ /* 0x001fe200078e00ff */
[----:B------:R-:W-:Y:S01]  /*15b0*/  LOP3.LUT R3, R3, 0xfffffff8, RZ, 0xc0, !PT ;  /* 0xfffffff803037812 */ /* 0x000fe200078ec0ff */
[----:B------:R-:W-:Y:S01]  /*15c0*/  IMAD.SHL.U32 R62, R4, 0x2, RZ ;  /* 0x00000002043e7824 */ /* 0x000fe200078e00ff */
[----:B------:R-:W-:Y:S01]  /*15d0*/  LOP3.LUT R74, R23, 0x1, RZ, 0xfc, !PT ;  /* 0x00000001174a7812 */ /* 0x000fe200078efcff */
[----:B------:R-:W-:Y:S01]  /*15e0*/  USHF.L.U32 UR47, UR40, 0x1, URZ ;  /* 0x00000001282f7899 */ /* 0x000fe2000800063f */
[----:B------:R-:W-:Y:S01]  /*15f0*/  IMAD.U32 R75, RZ, RZ, UR7 ;  /* 0x00000007ff4b7e24 */ /* 0x000fe2000f8e00ff */
[----:B------:R-:W0:Y:S01]  /*1600*/  LDC R67, c[0x0][0x288] ;  /* 0x0000a200ff437b82 */ /* 0x000e220000000800 */
[----:B-1----:R-:W-:Y:S01]  /*1610*/  ULEA UR41, UR4, UR41, 0x18 ;  /* 0x0000002904297291 */ /* 0x002fe2000f8ec03f */
[----:B------:R-:W-:Y:S01]  /*1620*/  IMAD.IADD R60, R60, 0x1, -R3 ;  /* 0x000000013c3c7824 */ /* 0x000fe200078e0a03 */
[----:B------:R-:W-:Y:S01]  /*1630*/  USHF.L.U32 UR4, UR5, 0x3, URZ ;  /* 0x0000000305047899 */ /* 0x000fe2000800063f */
[----:B------:R-:W-:Y:S01]  /*1640*/  SHF.R.S32.HI R3, RZ, 0x5, R20 ;  /* 0x00000005ff037819 */ /* 0x000fe20000011414 */
[----:B------:R-:W-:Y:S01]  /*1650*/  UIADD3 UR5, UR41, 0x180, URZ ;  /* 0x0000018029057890 */ /* 0x000fe2000fffe03f */
[----:B------:R-:W-:Y:S01]  /*1660*/  SHF.R.S32.HI R63, RZ, 0x1f, R62 ;  /* 0x0000001fff3f7819 */ /* 0x000fe2000001143e */
[----:B------:R-:W-:Y:S01]  /*1670*/  UIADD3 UR6, UR41, 0x1c180, URZ ;  /* 0x0001c18029067890 */ /* 0x000fe2000fffe03f */
[----:B------:R-:W1:Y:S01]  /*1680*/  LDC R68, c[0x0][0x600] ;  /* 0x00018000ff447b82 */ /* 0x000e620000000800 */
[--C-:B------:R-:W-:Y:S01]  /*1690*/  SHF.R.S32.HI R61, RZ, 0x1f, R60.reuse ;  /* 0x0000001fff3d7819 */ /* 0x100fe2000001143c */
[----:B------:R-:W-:Y:S01]  /*16a0*/  USHF.R.U32.HI UR5, URZ, 0x4, UR5 ;  /* 0x000000043f057899 */ /* 0x000fe20008011605 */
[C-C-:B------:R-:W-:Y:S01]  /*16b0*/  IMAD R70, R3.reuse, -0x10, -R60.reuse ;  /* 0xfffffff003467824 */ /* 0x140fe200078e0a3c */
[----:B------:R-:W-:Y:S01]  /*16c0*/  USHF.R.U32.HI UR6, URZ, 0x4, UR6 ;  /* 0x000000043f067899 */ /* 0x000fe20008011606 */
[-C--:B----4-:R-:W-:Y:S01]  /*16d0*/  SHF.L.U32 R8, R8, R65.reuse, RZ ;  /* 0x0000004108087219 */ /* 0x090fe200000006ff */
[----:B------:R-:W-:Y:S01]  /*16e0*/  UIADD3 UR48, UR41, 0x80, URZ ;  /* 0x0000008029307890 */ /* 0x000fe2000fffe03f */
[----:B------:R-:W-:Y:S01]  /*16f0*/  IMAD.WIDE R60, R3, 0x10, R60 ;  /* 0x00000010033c7825 */ /* 0x000fe200078e023c */
[----:B------:R-:W-:Y:S01]  /*1700*/  ULOP3.LUT UR4, UR4, 0x8, URZ, 0xc0, !UPT ;  /* 0x0000000804047892 */ /* 0x000fe2000f8ec03f */
[----:B------:R-:W-:Y:S01]  /*1710*/  SHF.L.U32 R65, R10, R65, RZ ;  /* 0x000000410a417219 */ /* 0x000fe200000006ff */
[----:B------:R-:W-:Y:S01]  /*1720*/  ULOP3.LUT UR5, UR5, 0x3fff, URZ, 0xc0, !UPT ;  /* 0x00003fff05057892 */ /* 0x000fe2000f8ec03f */
[C---:B--2---:R-:W-:Y:S01]  /*1730*/  SHF.L.U64.HI R64, R6.reuse, 0x3, R7 ;  /* 0x0000000306407819 */ /* 0x044fe20000010207 */
[----:B------:R-:W-:Y:S01]  /*1740*/  ULOP3.LUT UR6, UR6, 0x3fff, URZ, 0xc0, !UPT ;  /* 0x00003fff06067892 */ /* 0x000fe2000f8ec03f */
[----:B------:R-:W-:Y:S01]  /*1750*/  IMAD.SHL.U32 R59, R6, 0x8, RZ ;  /* 0x00000008063b7824 */ /* 0x000fe200078e00ff */
[----:B------:R-:W-:Y:S01]  /*1760*/  LOP3.LUT R69, RZ, R8, RZ, 0x33, !PT ;  /* 0x00000008ff457212 */ /* 0x000fe200078e33ff */
[----:B------:R-:W-:Y:S01]  /*1770*/  VIADD R70, R70, UR8 ;  /* 0x0000000846467c36 */ /* 0x000fe20008000000 */
[----:B------:R-:W-:Y:S01]  /*1780*/  UIADD3 UR42, -UR42, UR40, URZ ;  /* 0x000000282a2a7290 */ /* 0x000fe2000fffe13f */
[----:B0-----:R-:W-:Y:S01]  /*1790*/  IMAD R67, R4, -0x2, R67 ;  /* 0xfffffffe04437824 */ /* 0x001fe200078e0243 */
[----:B------:R-:W-:-:S02]  /*17a0*/  ULEA UR43, UR43, UR48, 0x3 ;  /* 0x000000302b2b7291 */ /* 0x000fc4000f8e183f */
[----:B------:R-:W-:Y:S02]  /*17b0*/  ULOP3.LUT UR49, UR4, 0x8, URZ, 0x3c, !UPT ;  /* 0x0000000804317892 */ /* 0x000fe4000f8e3c3f */
[----:B------:R-:W-:Y:S01]  /*17c0*/  ULOP3.LUT UR44, UR4, 0x18, URZ, 0x3c, !UPT ;  /* 0x00000018042c7892 */ /* 0x000fe2000f8e3c3f */
[----:B-1----:R-:W-:Y:S01]  /*17d0*/  VIADD R68, R68, 0xffffffff ;  /* 0xffffffff44447836 */ /* 0x002fe20000000000 */
[----:B------:R-:W-:Y:S02]  /*17e0*/  ULOP3.LUT UR45, UR5, 0x10000, URZ, 0xfc, !UPT ;  /* 0x00010000052d7892 */ /* 0x000fe4000f8efc3f */
[----:B------:R-:W-:Y:S01]  /*17f0*/  ULOP3.LUT UR46, UR6, 0x10000, URZ, 0xfc, !UPT ;  /* 0x00010000062e7892 */ /* 0x000fe2000f8efc3f */
[----:B---3--:R-:W-:-:S11]  /*1800*/  SHF.L.U64.HI R66, R12, 0x1, R0 ;  /* 0x000000010c427819 */ /* 0x008fd60000010200 */
.L_x_104:
[----:B------:R-:W-:-:S04]  /*1810*/  SHF.L.U32 R0, R75, 0x1f, RZ ;  /* 0x0000001f4b007819 */ /* 0x000fc800000006ff */
[----:B------:R-:W0:Y:S02]  /*1820*/  SYNCS.PHASECHK.TRANS64.TRYWAIT P0, [UR43+-0x8], R0 ;  /* 0xfffff800ff0075a7 */ /* 0x000e24000800016b */
[----:B01-345:R-:W-:Y:S05]  /*1830*/  @!P0 BRA `(.L_x_19) ;  /* 0x0000004800888947 */ /* 0x03bfea0003800000 */
.L_x_129:
[----:B------:R-:W-:Y:S02]  /*1840*/  ULDC UR4, c[0x0][0x28c] ;  /* 0x0000a30000047ab9 */ /* 0x000fe40000000800 */
[----:B------:R-:W-:-:S13]  /*1850*/  ISETP.LT.AND P0, PT, RZ, UR4, PT ;  /* 0x00000004ff007c0c */ /* 0x000fda000bf01270 */
[----:B------:R-:W-:Y:S05]  /*1860*/  @P0 BRA `(.L_x_20) ;  /* 0x0000000000400947 */ /* 0x000fea0003800000 */
[----:B0-----:R-:W-:Y:S01]  /*1870*/  MOV R0, 0x0 ;  /* 0x0000000000007802 */ /* 0x001fe20000000f00 */
[----:B------:R-:W-:Y:S01]  /*1880*/  ULDC.64 UR4, c[0x4][0x68] ;  /* 0x01001a0000047ab9 */ /* 0x000fe20000000a00 */
[----:B------:R-:W-:Y:S01]  /*1890*/  ULDC.64 UR6, c[0x4][0x8] ;  /* 0x0100020000067ab9 */ /* 0x000fe20000000a00 */
[----:B------:R-:W-:Y:S01]  /*18a0*/  IMAD.U32 R4, RZ, RZ, UR4 ;  /* 0x00000004ff047e24 */ /* 0x000fe2000f8e00ff */
[----:B------:R0:W1:Y:S01]  /*18b0*/  LDC.64 R14, c[0x4][R0] ;  /* 0x01000000000e7b82 */ /* 0x0000620000000a00 */
[----:B------:R-:W-:Y:S01]  /*18c0*/  IMAD.U32 R5, RZ, RZ, UR5 ;  /* 0x00000005ff057e24 */ /* 0x000fe2000f8e00ff */
[----:B------:R-:W-:Y:S01]  /*18d0*/  ULDC.64 UR4, c[0x4][0x70] ;  /* 0x01001c0000047ab9 */ /* 0x000fe20000000a00 */
[----:B------:R-:W-:Y:S02]  /*18e0*/  IMAD.U32 R10, RZ, RZ, UR6 ;  /* 0x00000006ff0a7e24 */ /* 0x000fe4000f8e00ff */
[----:B------:R-:W-:Y:S02]  /*18f0*/  IMAD.U32 R6, RZ, RZ, UR4 ;  /* 0x00000004ff067e24 */ /* 0x000fe4000f8e00ff */
[----:B------:R-:W-:-:S02]  /*1900*/  IMAD.U32 R7, RZ, RZ, UR5 ;  /* 0x00000005ff077e24 */ /* 0x000fc4000f8e00ff */
[----:B------:R-:W-:Y:S02]  /*1910*/  IMAD.U32 R11, RZ, RZ, UR7 ;  /* 0x00000007ff0b7e24 */ /* 0x000fe4000f8e00ff */
[----:B------:R-:W-:Y:S02]  /*1920*/  IMAD.MOV.U32 R8, RZ, RZ, 0x1e1 ;  /* 0x000001e1ff087424 */ /* 0x000fe400078e00ff */
[----:B------:R-:W-:Y:S02]  /*1930*/  IMAD.MOV.U32 R12, RZ, RZ, 0x1 ;  /* 0x00000001ff0c7424 */ /* 0x000fe400078e00ff */
[----:B0-----:R-:W-:-:S07]  /*1940*/  IMAD.MOV.U32 R13, RZ, RZ, RZ ;  /* 0x000000ffff0d7224 */ /* 0x001fce00078e00ff */
[----:B------:R-:W-:-:S07]  /*1950*/  LEPC R20, `(.L_x_20) ;  /* 0x000000001014794e */ /* 0x000fce0000000000 */
[----:B-1---5:R-:W-:Y:S05]  /*1960*/  CALL.ABS.NOINC R14 ;  /* 0x000000000e007343 */ /* 0x022fea0003c00000 */
.L_x_20:
[----:B------:R-:W-:-:S13]  /*1970*/  ISETP.NE.AND P0, PT, R74, 0x3, PT ;  /* 0x000000034a00780c */ /* 0x000fda0003f05270 */
[----:B------:R-:W-:Y:S05]  /*1980*/  @!P0 BRA `(.L_x_21) ;  /* 0x0000000000048947 */ /* 0x000fea0003800000 */
[----:B------:R-:W-:Y:S01]  /*1990*/  BPT.TRAP 0x1 ;  /* 0x000000040000795c */ /* 0x000fe20000300000 */
.L_x_21:
[----:B0-----:R-:W-:Y:S02]  /*19a0*/  IMAD.U32 R3, RZ, RZ, UR38 ;  /* 0x00000026ff037e24 */ /* 0x001fe4000f8e00ff */
[----:B------:R-:W-:-:S03]  /*19b0*/  IMAD.U32 R0, RZ, RZ, UR39 ;  /* 0x00000027ff007e24 */ /* 0x000fc6000f8e00ff */
[----:B------:R-:W-:Y:S02]  /*19c0*/  LEA R3, R3, UR41, 0x3 ;  /* 0x0000002903037c11 */ /* 0x000fe4000f8e18ff */
[----:B------:R-:W-:-:S04]  /*19d0*/  SHF.L.U32 R0, R0, 0x1f, RZ ;  /* 0x0000001f00007819 */ /* 0x000fc800000006ff */
[----:B------:R0:W1:Y:S01]  /*19e0*/  SYNCS.PHASECHK.TRANS64.TRYWAIT P1, [R3+URZ], R0 ;  /* 0x00000000030075a7 */ /* 0x000062000802017f */
[----:B------:R-:W-:Y:S05]  /*19f0*/  @!P0 BRA `(.L_x_22) ;  /* 0x0000000000048947 */ /* 0x000fea0003800000 */
[----:B------:R-:W-:Y:S01]  /*1a00*/  BPT.TRAP 0x1 ;  /* 0x000000040000795c */ /* 0x000fe20000300000 */
.L_x_22:
[----:B-1----:R-:W-:Y:S05]  /*1a10*/  @P1 BRA `(.L_x_23) ;  /* 0x0000000000081947 */ /* 0x002fea0003800000 */
[----:B------:R-:W1:Y:S02]  /*1a20*/  SYNCS.PHASECHK.TRANS64.TRYWAIT P1, [R3+URZ], R0 ;  /* 0x00000000030075a7 */ /* 0x000e64000802017f */
[----:B-1----:R-:W-:Y:S05]  /*1a30*/  @!P1 BRA `(.L_x_24) ;  /* 0x0000004800209947 */ /* 0x002fea0003800000 */
.L_x_23:
[----:B------:R-:W-:Y:S05]  /*1a40*/  WARPSYNC.ALL ;  /* 0x0000000000007948 */ /* 0x000fea0003800000 */
[----:B------:R-:W-:Y:S01]  /*1a50*/  ULEA UR8, UR38, UR45, 0xa ;  /* 0x0000002d26087291 */ /* 0x000fe2000f8e503f */
[----:B------:R-:W-:Y:S01]  /*1a60*/  WARPGROUP.ARRIVE ;  /* 0x00000000000079c5 */ /* 0x000fe20000000000 */
[----:B------:R-:W-:Y:S01]  /*1a70*/  ULEA UR9, UR38, UR46, 0xa ;  /* 0x0000002e26097291 */ /* 0x000fe2000f8e503f */
[----:B01----:R-:W-:Y:S01]  /*1a80*/  IMAD.U32 R0, RZ, RZ, UR42 ;  /* 0x0000002aff007e24 */ /* 0x003fe2000f8e00ff */
[----:B------:R-:W-:Y:S01]  /*1a90*/  UMOV UR5, 0x40000040 ;  /* 0x4000004000057882 */ /* 0x000fe20000000000 */
[----:B------:R-:W-:-:S02]  /*1aa0*/  UMOV UR7, 0x40000040 ;  /* 0x4000004000077882 */ /* 0x000fc40000000000 */
[----:B------:R-:W-:Y:S01]  /*1ab0*/  UMOV UR4, UR8 ;  /* 0x0000000800047c82 */ /* 0x000fe20008000000 */
[----:B------:R-:W-:Y:S01]  /*1ac0*/  ISETP.GE.AND P1, PT, R0, 0x1, PT ;  /* 0x000000010000780c */ /* 0x000fe20003f26270 */
[----:B------:R-:W-:Y:S02]  /*1ad0*/  UMOV UR6, UR9 ;  /* 0x0000000900067c82 */ /* 0x000fe40008000000 */
[----:B------:R-:W-:Y:S01]  /*1ae0*/  HGMMA.64x64x16.F32 R24, gdesc[UR4], RZ, !UPT, gsb0 ;  /* 0x00e00000041879f0 */ /* 0x000fe2000c0008ff */
[----:B------:R-:W-:Y:S02]  /*1af0*/  UIADD3 UR4, UR8, 0x2, URZ ;  /* 0x0000000208047890 */ /* 0x000fe4000fffe03f */
[----:B------:R-:W-:Y:S01]  /*1b00*/  UIADD3 UR6, UR9, 0x2, URZ ;  /* 0x0000000209067890 */ /* 0x000fe2000fffe03f */
[----:B------:R-:W-:Y:S01]  /*1b10*/  UMOV UR5, 0x40000040 ;  /* 0x4000004000057882 */ /* 0x000fe20000000000 */
[----:B------:R-:W-:Y:S01]  /*1b20*/  UMOV UR7, 0x40000040 ;  /* 0x4000004000077882 */ /* 0x000fe20000000000 */
[----:B------:R-:W-:-:S02]  /*1b30*/  WARPGROUP.DEPBAR.LE gsb0, 0x0 ;  /* 0x00008000000079c5 */ /* 0x000fc40000010000 */
[----:B------:R-:W-:-:S06]  /*1b40*/  WARPGROUP.ARRIVE ;  /* 0x00000000000079c5 */ /* 0x000fcc0000000000 */
[----:B------:R-:W-:Y:S01]  /*1b50*/  HGMMA.64x64x16.F32 R24, gdesc[UR4], R24, gsb0 ;  /* 0x00e00000041879f0 */ /* 0x000fe20008000818 */
[----:B------:R-:W-:Y:S02]  /*1b60*/  UIADD3 UR4, UR8, 0x4, URZ ;  /* 0x0000000408047890 */ /* 0x000fe4000fffe03f */
[----:B------:R-:W-:Y:S01]  /*1b70*/  UIADD3 UR6, UR9, 0x4, URZ ;  /* 0x0000000409067890 */ /* 0x000fe2000fffe03f */
[----:B------:R-:W-:Y:S01]  /*1b80*/  UMOV UR5, 0x40000040 ;  /* 0x4000004000057882 */ /* 0x000fe20000000000 */
[----:B------:R-:W-:Y:S01]  /*1b90*/  UMOV UR7, 0x40000040 ;  /* 0x4000004000077882 */ /* 0x000fe20000000000 */
[----:B------:R-:W-:Y:S02]  /*1ba0*/  WARPGROUP.DEPBAR.LE gsb0, 0x0 ;  /* 0x00008000000079c5 */ /* 0x000fe40000010000 */
        /* <DEDUP_REMOVED lines=36> */
[----:B------:R-:W-:Y:S03]  /*1df0*/  HGMMA.64x64x16.F32 R24, gdesc[UR4], R24, gsb0 ;  /* 0x00e00000041879f0 */ /* 0x000fe60008000818 */
[----:B------:R-:W-:Y:S02]  /*1e00*/  WARPGROUP.DEPBAR.LE gsb0, 0x0 ;  /* 0x00008000000079c5 */ /* 0x000fe40000010000 */
[----:B------:R-:W-:Y:S05]  /*1e10*/  @!P1 BRA `(.L_x_25) ;  /* 0x0000000400849947 */ /* 0x000fea0003800000 */
[----:B------:R-:W-:Y:S01]  /*1e20*/  UIADD3 UR8, UR38, 0x1, URZ ;  /* 0x0000000126087890 */ /* 0x000fe2000fffe03f */
[----:B------:R-:W-:Y:S02]  /*1e30*/  IMAD.U32 R0, RZ, RZ, UR42 ;  /* 0x0000002aff007e24 */ /* 0x000fe4000f8e00ff */
[----:B------:R-:W-:Y:S01]  /*1e40*/  IMAD.U32 R3, RZ, RZ, UR38 ;  /* 0x00000026ff037e24 */ /* 0x000fe2000f8e00ff */
[----:B------:R-:W-:-:S04]  /*1e50*/  UISETP.NE.AND UP0, UPT, UR8, 0x7, UPT ;  /* 0x000000070800788c */ /* 0x000fc8000bf05270 */
[----:B------:R-:W-:Y:S02]  /*1e60*/  USEL UR4, URZ, 0x1, UP0 ;  /* 0x000000013f047887 */ /* 0x000fe40008000000 */
[----:B------:R-:W-:Y:S02]  /*1e70*/  USEL UR8, UR8, URZ, UP0 ;  /* 0x0000003f08087287 */ /* 0x000fe40008000000 */
[----:B------:R-:W-:-:S06]  /*1e80*/  ULOP3.LUT UR4, UR39, UR4, URZ, 0x3c, !UPT ;  /* 0x0000000427047292 */ /* 0x000fcc000f8e3c3f */
[----:B------:R-:W-:-:S07]  /*1e90*/  IMAD.U32 R6, RZ, RZ, UR4 ;  /* 0x00000004ff067e24 */ /* 0x000fce000f8e00ff */
.L_x_32:
[----:B------:R-:W-:Y:S05]  /*1ea0*/  @!P0 BRA `(.L_x_26) ;  /* 0x0000000000048947 */ /* 0x000fea0003800000 */
[----:B------:R-:W-:Y:S01]  /*1eb0*/  BPT.TRAP 0x1 ;  /* 0x000000040000795c */ /* 0x000fe20000300000 */
.L_x_26:
[----:B------:R-:W-:Y:S01]  /*1ec0*/  ULEA UR4, UR8, UR41, 0x3 ;  /* 0x0000002908047291 */ /* 0x000fe2000f8e183f */
[----:B------:R-:W-:-:S08]  /*1ed0*/  SHF.L.U32 R4, R6, 0x1f, RZ ;  /* 0x0000001f06047819 */ /* 0x000fd000000006ff */
[----:B------:R0:W1:Y:S01]  /*1ee0*/  SYNCS.PHASECHK.TRANS64.TRYWAIT P1, [UR4], R4 ;  /* 0x00000004ff0075a7 */ /* 0x0000620008020144 */
[----:B------:R-:W-:Y:S05]  /*1ef0*/  @!P0 BRA `(.L_x_27) ;  /* 0x0000000000048947 */ /* 0x000fea0003800000 */
[----:B------:R-:W-:Y:S01]  /*1f00*/  BPT.TRAP 0x1 ;  /* 0x000000040000795c */ /* 0x000fe20000300000 */
.L_x_27:
[----:B-1----:R-:W-:Y:S05]  /*1f10*/  @P1 BRA `(.L_x_28) ;  /* 0x0000000000081947 */ /* 0x002fea0003800000 */
[----:B------:R-:W1:Y:S02]  /*1f20*/  SYNCS.PHASECHK.TRANS64.TRYWAIT P1, [UR4], R4 ;  /* 0x00000004ff0075a7 */ /* 0x000e640008020144 */
[----:B-1----:R-:W-:Y:S05]  /*1f30*/  @!P1 BRA `(.L_x_29) ;  /* 0x0000004000f49947 */ /* 0x002fea0003800000 */
.L_x_28:
[----:B------:R-:W-:Y:S01]  /*1f40*/  ULEA UR9, UR8, UR45, 0xa ;  /* 0x0000002d08097291 */ /* 0x000fe2000f8e503f */
[----:B------:R-:W-:Y:S01]  /*1f50*/  WARPGROUP.ARRIVE ;  /* 0x00000000000079c5 */ /* 0x000fe20000000000 */
[----:B------:R-:W-:Y:S01]  /*1f60*/  ULEA UR10, UR8, UR46, 0xa ;  /* 0x0000002e080a7291 */ /* 0x000fe2000f8e503f */
[----:B------:R-:W-:Y:S01]  /*1f70*/  UMOV UR5, 0x40000040 ;  /* 0x4000004000057882 */ /* 0x000fe20000000000 */
[----:B------:R-:W-:-:S03]  /*1f80*/  UMOV UR7, 0x40000040 ;  /* 0x4000004000077882 */ /* 0x000fc60000000000 */
[----:B------:R-:W-:Y:S02]  /*1f90*/  UMOV UR4, UR9 ;  /* 0x0000000900047c82 */ /* 0x000fe40008000000 */
[----:B------:R-:W-:Y:S02]  /*1fa0*/  UMOV UR6, UR10 ;  /* 0x0000000a00067c82 */ /* 0x000fe40008000000 */
[----:B------:R-:W-:Y:S01]  /*1fb0*/  HGMMA.64x64x16.F32 R24, gdesc[UR4], R24, gsb0 ;  /* 0x00e00000041879f0 */ /* 0x000fe20008000818 */
        /* <DEDUP_REMOVED lines=51> */
[----:B------:R-:W-:Y:S01]  /*22f0*/  BPT.TRAP 0x1 ;  /* 0x000000040000795c */ /* 0x000fe20000300000 */
.L_x_30:
[----:B------:R-:W-:-:S13]  /*2300*/  ISETP.NE.AND P1, PT, R71, RZ, PT ;  /* 0x000000ff4700720c */ /* 0x000fda0003f25270 */
[----:B01----:R-:W-:-:S05]  /*2310*/  @P1 LEA R4, R3, UR41, 0x3 ;  /* 0x0000002903041c11 */ /* 0x003fca000f8e18ff */
[----:B------:R-:W-:-:S05]  /*2320*/  @P1 VIADD R5, R4, 0x38 ;  /* 0x0000003804051836 */ /* 0x000fca0000000000 */
[----:B------:R-:W-:-:S04]  /*2330*/  @P1 PRMT R5, R56, 0x654, R5 ;  /* 0x0000065438051816 */ /* 0x000fc80000000005 */
[----:B------:R0:W-:Y:S01]  /*2340*/  @P1 SYNCS.ARRIVE.TRANS64.RED.A1T0 RZ, [R5+URZ], RZ ;  /* 0x000000ff05ff19a7 */ /* 0x0001e2000810043f */
[----:B------:R-:W-:-:S13]  /*2350*/  ISETP.GT.U32.AND P1, PT, R23, 0x1, PT ;  /* 0x000000011700780c */ /* 0x000fda0003f24070 */
[----:B0-----:R-:W-:Y:S05]  /*2360*/  @P1 BRA `(.L_x_31) ;  /* 0x0000000000041947 */ /* 0x001fea0003800000 */
[----:B------:R-:W-:Y:S01]  /*2370*/  BPT.TRAP 0x1 ;  /* 0x000000040000795c */ /* 0x000fe20000300000 */
.L_x_31:
[----:B------:R-:W-:Y:S01]  /*2380*/  UIADD3 UR8, UR8, 0x1, URZ ;  /* 0x0000000108087890 */ /* 0x000fe2000fffe03f */
[C---:B------:R-:W-:Y:S01]  /*2390*/  ISETP.GT.AND P2, PT, R0.reuse, 0x1, PT ;  /* 0x000000010000780c */ /* 0x040fe20003f44270 */
[----:B------:R-:W-:Y:S02]  /*23a0*/  VIADD R3, R3, 0x1 ;  /* 0x0000000103037836 */ /* 0x000fe40000000000 */
[----:B------:R-:W-:Y:S01]  /*23b0*/  UISETP.NE.AND UP0, UPT, UR8, 0x7, UPT ;  /* 0x000000070800788c */ /* 0x000fe2000bf05270 */
[----:B------:R-:W-:Y:S02]  /*23c0*/  VIADD R0, R0, 0xffffffff ;  /* 0xffffffff00007836 */ /* 0x000fe40000000000 */
[C---:B------:R-:W-:Y:S01]  /*23d0*/  ISETP.NE.AND P1, PT, R3.reuse, 0x7, PT ;  /* 0x000000070300780c */ /* 0x040fe20003f25270 */
[----:B------:R-:W-:Y:S02]  /*23e0*/  USEL UR4, URZ, 0x1, UP0 ;  /* 0x000000013f047887 */ /* 0x000fe40008000000 */
[----:B------:R-:W-:Y:S01]  /*23f0*/  USEL UR8, UR8, URZ, UP0 ;  /* 0x0000003f08087287 */ /* 0x000fe20008000000 */
[----:B------:R-:W-:-:S03]  /*2400*/  SEL R3, R3, RZ, P1 ;  /* 0x000000ff03037207 */ /* 0x000fc60000800000 */
[----:B------:R-:W-:Y:S01]  /*2410*/  LOP3.LUT R6, R6, UR4, RZ, 0x3c, !PT ;  /* 0x0000000406067c12 */ /* 0x000fe2000f8e3cff */
[----:B------:R-:W-:Y:S07]  /*2420*/  @P2 BRA `(.L_x_32) ;  /* 0xfffffff8009c2947 */ /* 0x000fee000383ffff */
.L_x_25:
[----:B------:R-:W0:Y:S01]  /*2430*/  LDC R0, c[0x0][0x28c] ;  /* 0x0000a300ff007b82 */ /* 0x000e220000000800 */
[----:B------:R-:W-:-:S04]  /*2440*/  IMAD.U32 R3, RZ, RZ, UR49 ;  /* 0x00000031ff037e24 */ /* 0x000fc8000f8e00ff */
[----:B------:R1:W-:Y:S01]  /*2450*/  SYNCS.ARRIVE.TRANS64.A1T0 RZ, [R3+UR48], RZ ;  /* 0x000000ff03ff79a7 */ /* 0x0003e20008100030 */
[----:B0-----:R-:W-:-:S13]  /*2460*/  ISETP.GE.AND P1, PT, R0, 0x1, PT ;  /* 0x000000010000780c */ /* 0x001fda0003f26270 */
[----:B-1----:R-:W-:Y:S05]  /*2470*/  @!P1 BRA `(.L_x_33) ;  /* 0x0000000000509947 */ /* 0x002fea0003800000 */
[----:B------:R-:W-:Y:S05]  /*2480*/  @!P0 BRA `(.L_x_34) ;  /* 0x0000000000048947 */ /* 0x000fea0003800000 */
[----:B------:R-:W-:Y:S01]  /*2490*/  BPT.TRAP 0x1 ;  /* 0x000000040000795c */ /* 0x000fe20000300000 */
.L_x_34:
[----:B------:R-:W-:Y:S01]  /*24a0*/  ISETP.NE.AND P1, PT, R71, RZ, PT ;  /* 0x000000ff4700720c */ /* 0x000fe20003f25270 */
[----:B------:R-:W-:Y:S01]  /*24b0*/  BSSY B0, `(.L_x_35) ;  /* 0x000000e000007945 */ /* 0x000fe20003800000 */
[----:B------:R-:W-:-:S11]  /*24c0*/  ISETP.GT.U32.AND P0, PT, R23, 0x1, PT ;  /* 0x000000011700780c */ /* 0x000fd60003f04070 */
[----:B------:R-:W-:Y:S05]  /*24d0*/  @!P1 BRA `(.L_x_36) ;  /* 0x00000000002c9947 */ /* 0x000fea0003800000 */
[----:B------:R-:W-:-:S04]  /*24e0*/  UIADD3 UR6, UR38, UR42, URZ ;  /* 0x0000002a26067290 */ /* 0x000fc8000fffe03f */
[----:B------:R-:W-:-:S04]  /*24f0*/  UIMAD.WIDE.U32 UR4, UR6, 0x24924925, URZ ;  /* 0x24924925060478a5 */ /* 0x000fc8000f8e003f */
[----:B------:R-:W-:-:S04]  /*2500*/  UIADD3 UR4, UR6, -UR5, URZ ;  /* 0x8000000506047290 */ /* 0x000fc8000fffe03f */
[----:B------:R-:W-:-:S04]  /*2510*/  ULEA.HI UR4, UR4, UR5, URZ, 0x1f ;  /* 0x0000000504047291 */ /* 0x000fc8000f8ff83f */
[----:B------:R-:W-:-:S04]  /*2520*/  USHF.R.U32.HI UR4, URZ, 0x2, UR4 ;  /* 0x000000023f047899 */ /* 0x000fc80008011604 */
[----:B------:R-:W-:-:S04]  /*2530*/  UIMAD UR4, UR4, -0x7, UR6 ;  /* 0xfffffff9040478a4 */ /* 0x000fc8000f8e0206 */
[----:B------:R-:W-:-:S04]  /*2540*/  ULEA UR4, UR4, UR41, 0x3 ;  /* 0x0000002904047291 */ /* 0x000fc8000f8e183f */
[----:B------:R-:W-:-:S06]  /*2550*/  UIADD3 UR4, UR4, 0x38, URZ ;  /* 0x0000003804047890 */ /* 0x000fcc000fffe03f */
[----:B------:R-:W-:-:S05]  /*2560*/  IMAD.U32 R3, RZ, RZ, UR4 ;  /* 0x00000004ff037e24 */ /* 0x000fca000f8e00ff */
[----:B------:R-:W-:-:S04]  /*2570*/  PRMT R0, R56, 0x654, R3 ;  /* 0x0000065438007816 */ /* 0x000fc80000000003 */
[----:B------:R0:W-:Y:S03]  /*2580*/  SYNCS.ARRIVE.TRANS64.RED.A1T0 RZ, [R0+URZ], RZ ;  /* 0x000000ff00ff79a7 */ /* 0x0001e6000810043f */
.L_x_36:
[----:B------:R-:W-:Y:S05]  /*2590*/  BSYNC B0 ;  /* 0x0000000000007941 */ /* 0x000fea0003800000 */
.L_x_35:
[----:B------:R-:W-:Y:S05]  /*25a0*/  @P0 BRA `(.L_x_33) ;  /* 0x0000000000040947 */ /* 0x000fea0003800000 */
[----:B------:R-:W-:Y:S01]  /*25b0*/  BPT.TRAP 0x1 ;  /* 0x000000040000795c */ /* 0x000fe20000300000 */
.L_x_33:
[----:B0-----:R-:W-:Y:S01]  /*25c0*/  SHF.L.U32 R0, R75, 0x1f, RZ ;  /* 0x0000001f4b007819 */ /* 0x001fe200000006ff */
[----:B------:R-:W-:Y:S01]  /*25d0*/  UISETP.GE.U32.AND UP1, UPT, UR47, 0x7, UPT ;  /* 0x000000072f00788c */ /* 0x000fe2000bf26070 */
[----:B------:R-:W-:Y:S01]  /*25e0*/  SHF.R.S32.HI R11, RZ, 0x1f, R19 ;  /* 0x0000001fff0b7819 */ /* 0x000fe20000011413 */
[----:B------:R-:W-:Y:S01]  /*25f0*/  UIADD3 UR38, UR38, UR47, URZ ;  /* 0x0000002f26267290 */ /* 0x000fe2000fffe03f */
[----:B------:R-:W0:Y:S03]  /*2600*/  SYNCS.PHASECHK.TRANS64.TRYWAIT P0, [UR43+0x8], R0 ;  /* 0x00000800ff0075a7 */ /* 0x000e26000800016b */
[----:B------:R-:W-:-:S04]  /*2610*/  UISETP.GT.U32.AND UP0, UPT, UR38, 0x6, UPT ;  /* 0x000000062600788c */ /* 0x000fc8000bf04070 */
[----:B------:R-:W-:Y:S02]  /*2620*/  UISETP.LT.U32.AND UP0, UPT, UR47, 0x7, UP0 ;  /* 0x000000072f00788c */ /* 0x000fe40008701070 */
[----:B------:R-:W-:Y:S02]  /*2630*/  @UP1 UIMAD.WIDE.U32 UR4, UR38, 0x24924925, URZ ;  /* 0x24924925260418a5 */ /* 0x000fe4000f8e003f */
[----:B------:R-:W-:Y:S02]  /*2640*/  USEL UR6, URZ, 0x1, !UP0 ;  /* 0x000000013f067887 */ /* 0x000fe4000c000000 */
[----:B------:R-:W-:Y:S02]  /*2650*/  @UP1 UIADD3 UR4, UR38, -UR5, URZ ;  /* 0x8000000526041290 */ /* 0x000fe4000fffe03f */
[----:B------:R-:W-:Y:S02]  /*2660*/  ULOP3.LUT UR39, UR39, UR6, URZ, 0x3c, !UPT ;  /* 0x0000000627277292 */ /* 0x000fe4000f8e3c3f */
[----:B------:R-:W-:-:S04]  /*2670*/  @UP1 ULEA.HI UR4, UR4, UR5, URZ, 0x1f ;  /* 0x0000000504041291 */ /* 0x000fc8000f8ff83f */
[----:B------:R-:W-:-:S04]  /*2680*/  @UP1 USHF.R.U32.HI UR4, URZ, 0x2, UR4 ;  /* 0x000000023f041899 */ /* 0x000fc80008011604 */
[----:B------:R-:W-:Y:S01]  /*2690*/  @UP1 ULOP3.LUT UR39, UR39, 0x1, UR4, 0x78, !UPT ;  /* 0x0000000127271892 */ /* 0x000fe2000f8e7804 */
[----:B0-----:R-:W-:Y:S11]  /*26a0*/  @!P0 BRA `(.L_x_37) ;  /* 0x0000003c00308947 */ /* 0x001ff60003800000 */
.L_x_130:
[----:B0-----:R-:W-:Y:S01]  /*26b0*/  IMAD.SHL.U32 R3, R22, 0x40, RZ ;  /* 0x0000004016037824 */ /* 0x001fe200078e00ff */
[----:B------:R-:W-:Y:S01]  /*26c0*/  ULDC UR6, c[0x0][0x284] ;  /* 0x0000a10000067ab9 */ /* 0x000fe20000000800 */
[----:B------:R-:W-:Y:S01]  /*26d0*/  IMAD.SHL.U32 R12, R18, 0x40, RZ ;  /* 0x00000040120c7824 */ /* 0x000fe200078e00ff */
[----:B------:R-:W-:Y:S01]  /*26e0*/  ULDC.64 UR4, c[0x0][0x5d0] ;  /* 0x0001740000047ab9 */ /* 0x000fe20000000a00 */
[----:B------:R-:W-:Y:S01]  /*26f0*/  IMAD.WIDE R20, R22, 0x40, R60 ;  /* 0x0000004016147825 */ /* 0x000fe200078e023c */
[----:B------:R-:W-:Y:S01]  /*2700*/  ISETP.GE.AND P0, PT, R3, UR6, PT ;  /* 0x0000000603007c0c */ /* 0x000fe2000bf06270 */
[----:B------:R-:W-:Y:S01]  /*2710*/  ULDC UR6, c[0x0][0x288] ;  /* 0x0000a20000067ab9 */ /* 0x000fe20000000800 */
[----:B------:R-:W-:Y:S01]  /*2720*/  SHF.R.S32.HI R13, RZ, 0x1f, R12 ;  /* 0x0000001fff0d7819 */ /* 0x000fe2000001140c */
[----:B------:R-:W-:Y:S01]  /*2730*/  IMAD R0, R11, UR4, RZ ;  /* 0x000000040b007c24 */ /* 0x000fe2000f8e02ff */
[----:B------:R-:W-:Y:S01]  /*2740*/  ISETP.GE.OR P0, PT, R12, UR6, P0 ;  /* 0x000000060c007c0c */ /* 0x000fe20008706670 */
[----:B------:R-:W-:-:S04]  /*2750*/  IMAD.WIDE.U32 R4, R19, UR4, R62 ;  /* 0x0000000413047c25 */ /* 0x000fc8000f8e003e */
[----:B------:R-:W-:Y:S01]  /*2760*/  IMAD R7, R19, UR5, R0 ;  /* 0x0000000513077c24 */ /* 0x000fe2000f8e0200 */
[----:B------:R-:W-:Y:S01]  /*2770*/  IADD3 R4, P1, R12, R4, RZ ;  /* 0x000000040c047210 */ /* 0x000fe20007f3e0ff */
[----:B------:R-:W-:Y:S02]  /*2780*/  ULDC.64 UR4, c[0x0][0x5c8] ;  /* 0x0001720000047ab9 */ /* 0x000fe40000000a00 */
[----:B------:R-:W-:Y:S01]  /*2790*/  IMAD R9, R21, UR4, RZ ;  /* 0x0000000415097c24 */ /* 0x000fe2000f8e02ff */
[----:B------:R-:W-:-:S03]  /*27a0*/  IADD3.X R5, R13, R5, R7, P1, !PT ;  /* 0x000000050d057210 */ /* 0x000fc60000ffe407 */
[C---:B------:R-:W-:Y:S02]  /*27b0*/  IMAD R9, R20.reuse, UR5, R9 ;  /* 0x0000000514097c24 */ /* 0x040fe4000f8e0209 */
[----:B------:R-:W-:Y:S01]  /*27c0*/  IMAD.WIDE.U32 R72, R20, UR4, R4 ;  /* 0x0000000414487c25 */ /* 0x000fe2000f8e0004 */
[----:B------:R-:W-:Y:S06]  /*27d0*/  @P0 BRA `(.L_x_38) ;  /* 0x0000002000540947 */ /* 0x000fec0003800000 */
[----:B-----5:R-:W-:Y:S01]  /*27e0*/  FSETP.NEU.AND P1, PT, R58, RZ, PT ;  /* 0x000000ff3a00720b */ /* 0x020fe20003f2d000 */
[----:B------:R-:W-:Y:S01]  /*27f0*/  IMAD.IADD R18, R67, 0x1, -R12 ;  /* 0x0000000143127824 */ /* 0x000fe200078e0a0c */
[----:B------:R-:W-:Y:S01]  /*2800*/  BSSY B0, `(.L_x_38) ;  /* 0x0000212000007945 */ /* 0x000fe20003800000 */
[----:B------:R-:W-:Y:S02]  /*2810*/  IMAD.IADD R0, R70, 0x1, -R3 ;  /* 0x0000000146007824 */ /* 0x000fe400078e0a03 */
[----:B------:R-:W-:Y:S01]  /*2820*/  IMAD.IADD R83, R73, 0x1, R9 ;  /* 0x0000000149537824 */ /* 0x000fe200078e0209 */
[----:B------:R-:W-:-:S04]  /*2830*/  ISETP.GT.AND P0, PT, R18, RZ, PT ;  /* 0x000000ff1200720c */ /* 0x000fc80003f04270 */
[----:B------:R-:W-:-:S03]  /*2840*/  ISETP.GT.AND P3, PT, R0, RZ, P0 ;  /* 0x000000ff0000720c */ /* 0x000fc60000764270 */
[----:B------:R-:W-:Y:S10]  /*2850*/  @!P1 BRA `(.L_x_39) ;  /* 0x0000001400d89947 */ /* 0x000ff40003800000 */
[----:B------:R-:W0:Y:S01]  /*2860*/  LDC.64 R76, c[0x0][0x5b8] ;  /* 0x00016e00ff4c7b82 */ /* 0x000e220000000a00 */
[----:B------:R-:W-:-:S07]  /*2870*/  ULDC.64 UR4, c[0x0][0x5c0] ;  /* 0x0001700000047ab9 */ /* 0x000fce0000000a00 */
[----:B------:R-:W1:Y:S08]  /*2880*/  LDC.64 R78, c[0x0][0x5b0] ;  /* 0x00016c00ff4e7b82 */ /* 0x000e700000000a00 */
[----:B------:R-:W2:Y:S01]  /*2890*/  LDC.64 R80, c[0x0][0x5a8] ;  /* 0x00016a00ff507b82 */ /* 0x000ea20000000a00 */
[-C--:B0-----:R-:W-:Y:S02]  /*28a0*/  IMAD R6, R11, R76.reuse, RZ ;  /* 0x0000004c0b067224 */ /* 0x081fe400078e02ff */
[----:B------:R-:W-:-:S04]  /*28b0*/  IMAD.WIDE.U32 R4, R19, R76, R62 ;  /* 0x0000004c13047225 */ /* 0x000fc800078e003e */
[----:B------:R-:W-:Y:S01]  /*28c0*/  IMAD R73, R19, R77, R6 ;  /* 0x0000004d13497224 */ /* 0x000fe200078e0206 */
[----:B------:R-:W-:Y:S01]  /*28d0*/  IADD3 R8, P1, R12, R4, RZ ;  /* 0x000000040c087210 */ /* 0x000fe20007f3e0ff */
[----:B-1----:R-:W-:-:S03]  /*28e0*/  IMAD R3, R21, R78, RZ ;  /* 0x0000004e15037224 */ /* 0x002fc600078e02ff */
[----:B------:R-:W-:Y:S01]  /*28f0*/  IADD3.X R9, R13, R5, R73, P1, !PT ;  /* 0x000000050d097210 */ /* 0x000fe20000ffe449 */
[C---:B------:R-:W-:Y:S02]  /*2900*/  IMAD R77, R20.reuse, R79, R3 ;  /* 0x0000004f144d7224 */ /* 0x040fe400078e0203 */
[----:B------:R-:W-:-:S04]  /*2910*/  IMAD.WIDE.U32 R4, R20, R78, R8 ;  /* 0x0000004e14047225 */ /* 0x000fc800078e0008 */
[----:B------:R-:W-:Y:S01]  /*2920*/  IMAD.IADD R3, R5, 0x1, R77 ;  /* 0x0000000105037824 */ /* 0x000fe200078e024d */
[----:B--2---:R-:W-:-:S04]  /*2930*/  LEA R10, P1, R4, R80, 0x1 ;  /* 0x00000050040a7211 */ /* 0x004fc800078208ff */
[----:B------:R-:W-:-:S05]  /*2940*/  LEA.HI.X R11, R4, R81, R3, 0x1, P1 ;  /* 0x00000051040b7211 */ /* 0x000fca00008f0c03 */
[----:B------:R0:W2:Y:S01]  /*2950*/  @P3 LDG.E.LTC128B.U16 R3, desc[UR36][R10.64] ;  /* 0x000000240a033981 */ /* 0x0000a2000c1e1520 */
[----:B------:R-:W-:Y:S01]  /*2960*/  IMAD.WIDE.U32 R4, R20, R78, R12 ;  /* 0x0000004e14047225 */ /* 0x000fe200078e000c */
[----:B------:R-:W-:Y:S02]  /*2970*/  BSSY B1, `(.L_x_40) ;  /* 0x0000014000017945 */ /* 0x000fe40003800000 */
[----:B------:R-:W-:-:S04]  /*2980*/  IADD3 R14, P1, R62, R4, RZ ;  /* 0x000000043e0e7210 */ /* 0x000fc80007f3e0ff */
[----:B------:R-:W-:Y:S01]  /*2990*/  IADD3.X R15, R63, R77, R5, P1, !PT ;  /* 0x0000004d3f0f7210 */ /* 0x000fe20000ffe405 */
[----:B0-----:R-:W-:Y:S01]  /*29a0*/  IMAD.SHL.U32 R10, R78, 0x8, RZ ;  /* 0x000000084e0a7824 */ /* 0x001fe200078e00ff */
[----:B------:R-:W-:Y:S02]  /*29b0*/  LEA R6, P1, R72, UR4, 0x1 ;  /* 0x0000000448067c11 */ /* 0x000fe4000f8208ff */
[----:B------:R-:W-:Y:S01]  /*29c0*/  SHF.L.U64.HI R11, R78, 0x3, R79 ;  /* 0x000000034e0b7819 */ /* 0x000fe2000001024f */
[----:B------:R-:W-:-:S04]  /*29d0*/  IMAD.WIDE.U32 R14, R19, R76, R14 ;  /* 0x0000004c130e7225 */ /* 0x000fc800078e000e */
[----:B------:R-:W-:Y:S01]  /*29e0*/  IMAD.IADD R5, R73, 0x1, R15 ;  /* 0x0000000149057824 */ /* 0x000fe200078e020f */
[----:B------:R-:W-:-:S04]  /*29f0*/  LEA R4, P4, R14, R80, 0x1 ;  /* 0x000000500e047211 */ /* 0x000fc800078808ff */
[----:B------:R-:W-:Y:S01]  /*2a00*/  LEA.HI.X R5, R14, R81, R5, 0x1, P4 ;  /* 0x000000510e057211 */ /* 0x000fe200020f0c05 */
[----:B--2---:R-:W-:-:S05]  /*2a10*/  HADD2.F32 R7, -RZ, R3.H0_H0 ;  /* 0x20000003ff077230 */ /* 0x004fca0000004100 */
[----:B------:R-:W-:-:S04]  /*2a20*/  FMUL R7, R7, R58 ;  /* 0x0000003a07077220 */ /* 0x000fc80000400000 */
[----:B------:R-:W-:Y:S01]  /*2a30*/  FFMA R24, R24, R57, R7 ;  /* 0x0000003918187223 */ /* 0x000fe20000000007 */
[----:B------:R-:W-:Y:S02]  /*2a40*/  LEA.HI.X R7, R72, UR5, R83, 0x1, P1 ;  /* 0x0000000548077c11 */ /* 0x000fe400088f0c53 */
[----:B------:R-:W-:Y:S02]  /*2a50*/  ISETP.GT.AND P1, PT, R18, 0x1, PT ;  /* 0x000000011200780c */ /* 0x000fe40003f24270 */
[----:B------:R-:W-:Y:S02]  /*2a60*/  F2FP.F16.F32.PACK_AB R24, RZ, R24 ;  /* 0x00000018ff18723e */ /* 0x000fe400000000ff */
[----:B------:R-:W-:-:S03]  /*2a70*/  ISETP.GT.AND P2, PT, R0, RZ, P1 ;  /* 0x000000ff0000720c */ /* 0x000fc60000f44270 */
[----:B------:R0:W-:Y:S10]  /*2a80*/  @P3 STG.E.U16 desc[UR36][R6.64], R24 ;  /* 0x0000001806003986 */ /* 0x0001f4000c101524 */
[----:B------:R-:W-:Y:S05]  /*2a90*/  @!P2 BRA `(.L_x_41) ;  /* 0x000000000004a947 */ /* 0x000fea0003800000 */
[----:B------:R1:W5:Y:S02]  /*2aa0*/  LDG.E.LTC128B.U16 R3, desc[UR36][R4.64+0x2] ;  /* 0x0000022404037981 */ /* 0x000364000c1e1520 */
.L_x_41:
[----:B------:R-:W-:Y:S05]  /*2ab0*/  BSYNC B1 ;  /* 0x0000000000017941 */ /* 0x000fea0003800000 */
.L_x_40:
[----:B-----5:R-:W-:Y:S01]  /*2ac0*/  HADD2.F32 R15, -RZ, R3.H0_H0 ;  /* 0x20000003ff0f7230 */ /* 0x020fe20000004100 */
[----:B------:R-:W-:Y:S01]  /*2ad0*/  ISETP.GT.AND P0, PT, R0, 0x8, P0 ;  /* 0x000000080000780c */ /* 0x000fe20000704270 */
[----:B------:R-:W-:Y:S01]  /*2ae0*/  IMAD.WIDE.U32 R10, R20, R78, R10 ;  /* 0x0000004e140a7225 */ /* 0x000fe200078e000a */
[----:B------:R-:W-:-:S03]  /*2af0*/  PRMT R20, R3, 0x7610, R20 ;  /* 0x0000761003147816 */ /* 0x000fc60000000014 */
[----:B------:R-:W-:Y:S01]  /*2b00*/  FMUL R14, R15, R58 ;  /* 0x0000003a0f0e7220 */ /* 0x000fe20000400000 */
[----:B------:R-:W-:Y:S01]  /*2b10*/  IMAD.IADD R77, R77, 0x1, R11 ;  /* 0x000000014d4d7824 */ /* 0x000fe200078e020b */
[----:B------:R-:W-:Y:S02]  /*2b20*/  IADD3 R8, P3, R8, R10, RZ ;  /* 0x0000000a08087210 */ /* 0x000fe40007f7e0ff */
[----:B------:R-:W-:-:S03]  /*2b30*/  FFMA R25, R25, R57, R14 ;  /* 0x0000003919197223 */ /* 0x000fc6000000000e */
[----:B------:R-:W-:Y:S01]  /*2b40*/  IMAD.X R9, R77, 0x1, R9, P3 ;  /* 0x000000014d097824 */ /* 0x000fe200018e0609 */
[C---:B------:R-:W-:Y:S02]  /*2b50*/  LEA R14, P3, R8.reuse, R80, 0x1 ;  /* 0x00000050080e7211 */ /* 0x040fe400078608ff */
[----:B------:R-:W-:Y:S02]  /*2b60*/  F2FP.F16.F32.PACK_AB R25, RZ, R25 ;  /* 0x00000019ff19723e */ /* 0x000fe400000000ff */
[----:B------:R-:W-:-:S03]  /*2b70*/  LEA.HI.X R15, R8, R81, R9, 0x1, P3 ;  /* 0x00000051080f7211 */ /* 0x000fc600018f0c09 */
[----:B------:R2:W-:Y:S04]  /*2b80*/  @P2 STG.E.U16 desc[UR36][R6.64+0x2], R25 ;  /* 0x0000021906002986 */ /* 0x0005e8000c101524 */
[----:B------:R-:W3:Y:S01]  /*2b90*/  @P0 LDG.E.LTC128B.U16 R20, desc[UR36][R14.64] ;  /* 0x000000240e140981 */ /* 0x000ee2000c1e1520 */
[----:B------:R-:W-:Y:S01]  /*2ba0*/  IADD3 R12, P2, P3, R62, R10, R12 ;  /* 0x0000000a3e0c7210 */ /* 0x000fe20007b5e00c */
[----:B------:R-:W-:Y:S01]  /*2bb0*/  BSSY B1, `(.L_x_42) ;  /* 0x0000011000017945 */ /* 0x000fe20003800000 */
[----:B------:R-:W-:Y:S02]  /*2bc0*/  SHF.L.U64.HI R11, R59, 0x1, R64 ;  /* 0x000000013b0b7819 */ /* 0x000fe40000010240 */
[----:B------:R-:W-:Y:S02]  /*2bd0*/  IADD3.X R13, R63, R77, R13, P2, P3 ;  /* 0x0000004d3f0d7210 */ /* 0x000fe400017e640d */
[----:B------:R-:W-:-:S02]  /*2be0*/  LEA R10, P2, R59, R6, 0x1 ;  /* 0x000000063b0a7211 */ /* 0x000fc400078408ff */
[----:B------:R-:W-:Y:S01]  /*2bf0*/  ISETP.GT.AND P1, PT, R0, 0x8, P1 ;  /* 0x000000080000780c */ /* 0x000fe20000f24270 */
[----:B------:R-:W-:-:S04]  /*2c00*/  IMAD.WIDE.U32 R12, R19, R76, R12 ;  /* 0x0000004c130c7225 */ /* 0x000fc800078e000c */
[----:B------:R-:W-:Y:S01]  /*2c10*/  IMAD.X R11, R11, 0x1, R7, P2 ;  /* 0x000000010b0b7824 */ /* 0x000fe200010e0607 */
[----:B------:R-:W-:Y:S01]  /*2c20*/  LEA R8, P3, R12, R80, 0x1 ;  /* 0x000000500c087211 */ /* 0x000fe200078608ff */
[----:B------:R-:W-:-:S05]  /*2c30*/  IMAD.IADD R9, R73, 0x1, R13 ;  /* 0x0000000149097824 */ /* 0x000fca00078e020d */
[----:B------:R-:W-:Y:S01]  /*2c40*/  LEA.HI.X R9, R12, R81, R9, 0x1, P3 ;  /* 0x000000510c097211 */ /* 0x000fe200018f0c09 */
[----:B---3--:R-:W-:-:S05]  /*2c50*/  HADD2.F32 R3, -RZ, R20.H0_H0 ;  /* 0x20000014ff037230 */ /* 0x008fca0000004100 */
[----:B------:R-:W-:-:S04]  /*2c60*/  FMUL R3, R3, R58 ;  /* 0x0000003a03037220 */ /* 0x000fc80000400000 */
[----:B------:R-:W-:-:S05]  /*2c70*/  FFMA R3, R26, R57, R3 ;  /* 0x000000391a037223 */ /* 0x000fca0000000003 */
[----:B------:R-:W-:-:S05]  /*2c80*/  F2FP.F16.F32.PACK_AB R3, RZ, R3 ;  /* 0x00000003ff03723e */ /* 0x000fca00000000ff */
[----:B------:R2:W-:Y:S01]  /*2c90*/  @P0 STG.E.U16 desc[UR36][R10.64], R3 ;  /* 0x000000030a000986 */ /* 0x0005e2000c101524 */
[----:B------:R-:W-:Y:S05]  /*2ca0*/  @!P1 BRA `(.L_x_43) ;  /* 0x0000000000049947 */ /* 0x000fea0003800000 */
[----:B------:R3:W5:Y:S02]  /*2cb0*/  LDG.E.LTC128B.U16 R20, desc[UR36][R8.64+0x2] ;  /* 0x0000022408147981 */ /* 0x000764000c1e1520 */
.L_x_43:
[----:B------:R-:W-:Y:S05]  /*2cc0*/  BSYNC B1 ;  /* 0x0000000000017941 */ /* 0x000fea0003800000 */
.L_x_42:
[----:B--2--5:R-:W-:Y:S01]  /*2cd0*/  HADD2.F32 R3, -RZ, R20.H0_H0 ;  /* 0x20000014ff037230 */ /* 0x024fe20000004100 */
[----:B------:R-:W-:Y:S01]  /*2ce0*/  ISETP.GT.AND P0, PT, R18, 0x8, PT ;  /* 0x000000081200780c */ /* 0x000fe20003f04270 */
[----:B------:R-:W-:Y:S03]  /*2cf0*/  BSSY B1, `(.L_x_44) ;  /* 0x0000008000017945 */ /* 0x000fe60003800000 */
[----:B------:R-:W-:Y:S01]  /*2d00*/  FMUL R12, R3, R58 ;  /* 0x0000003a030c7220 */ /* 0x000fe20000400000 */
[----:B------:R-:W-:-:S03]  /*2d10*/  ISETP.GT.AND P2, PT, R0, RZ, P0 ;  /* 0x000000ff0000720c */ /* 0x000fc60000744270 */
[----:B------:R-:W-:-:S05]  /*2d20*/  FFMA R12, R27, R57, R12 ;  /* 0x000000391b0c7223 */ /* 0x000fca000000000c */
[----:B------:R-:W-:-:S05]  /*2d30*/  F2FP.F16.F32.PACK_AB R12, RZ, R12 ;  /* 0x0000000cff0c723e */ /* 0x000fca00000000ff */
[----:B------:R2:W-:Y:S01]  /*2d40*/  @P1 STG.E.U16 desc[UR36][R10.64+0x2], R12 ;  /* 0x0000020c0a001986 */ /* 0x0005e2000c101524 */
[----:B------:R-:W-:Y:S05]  /*2d50*/  @!P2 BRA `(.L_x_45) ;  /* 0x000000000004a947 */ /* 0x000fea0003800000 */
[----:B------:R4:W5:Y:S02]  /*2d60*/  LDG.E.LTC128B.U16 R20, desc[UR36][R4.64+0x10] ;  /* 0x0000102404147981 */ /* 0x000964000c1e1520 */
.L_x_45:
[----:B------:R-:W-:Y:S05]  /*2d70*/  BSYNC B1 ;  /* 0x0000000000017941 */ /* 0x000fea0003800000 */
.L_x_44:
[----:B-----5:R-:W-:Y:S01]  /*2d80*/  HADD2.F32 R3, -RZ, R20.H0_H0 ;  /* 0x20000014ff037230 */ /* 0x020fe20000004100 */
        /* <DEDUP_REMOVED lines=9> */
.L_x_47:
[----:B------:R-:W-:Y:S05]  /*2e20*/  BSYNC B1 ;  /* 0x0000000000017941 */ /* 0x000fea0003800000 */
.L_x_46:
[----:B0----5:R-:W-:Y:S01]  /*2e30*/  HADD2.F32 R3, -RZ, R20.H0_H0 ;  /* 0x20000014ff037230 */ /* 0x021fe20000004100 */
[----:B------:R-:W-:Y:S01]  /*2e40*/  ISETP.GT.AND P0, PT, R0, 0x8, P0 ;  /* 0x000000080000780c */ /* 0x000fe20000704270 */
[----:B------:R-:W-:Y:S03]  /*2e50*/  BSSY B1, `(.L_x_48) ;  /* 0x0000007000017945 */ /* 0x000fe60003800000 */
[----:B--2---:R-:W-:-:S04]  /*2e60*/  FMUL R12, R3, R58 ;  /* 0x0000003a030c7220 */ /* 0x004fc80000400000 */
[----:B------:R-:W-:-:S05]  /*2e70*/  FFMA R12, R29, R57, R12 ;  /* 0x000000391d0c7223 */ /* 0x000fca000000000c */
[----:B------:R-:W-:-:S05]  /*2e80*/  F2FP.F16.F32.PACK_AB R12, RZ, R12 ;  /* 0x0000000cff0c723e */ /* 0x000fca00000000ff */
[----:B------:R0:W-:Y:S01]  /*2e90*/  @P3 STG.E.U16 desc[UR36][R6.64+0x12], R12 ;  /* 0x0000120c06003986 */ /* 0x0001e2000c101524 */
[----:B------:R-:W-:Y:S05]  /*2ea0*/  @!P0 BRA `(.L_x_49) ;  /* 0x0000000000048947 */ /* 0x000fea0003800000 */
[----:B------:R2:W5:Y:S02]  /*2eb0*/  LDG.E.LTC128B.U16 R20, desc[UR36][R8.64+0x10] ;  /* 0x0000102408147981 */ /* 0x000564000c1e1520 */
.L_x_49:
[----:B------:R-:W-:Y:S05]  /*2ec0*/  BSYNC B1 ;  /* 0x0000000000017941 */ /* 0x000fea0003800000 */
.L_x_48:
[----:B-----5:R-:W-:Y:S01]  /*2ed0*/  HADD2.F32 R3, -RZ, R20.H0_H0 ;  /* 0x20000014ff037230 */ /* 0x020fe20000004100 */
[----:B------:R-:W-:Y:S01]  /*2ee0*/  ISETP.GT.AND P1, PT, R0, 0x8, P1 ;  /* 0x000000080000780c */ /* 0x000fe20000f24270 */
[----:B------:R-:W-:Y:S03]  /*2ef0*/  BSSY B1, `(.L_x_50) ;  /* 0x0000007000017945 */ /* 0x000fe60003800000 */
[----:B------:R-:W-:-:S04]  /*2f00*/  FMUL R3, R3, R58 ;  /* 0x0000003a03037220 */ /* 0x000fc80000400000 */
[----:B------:R-:W-:-:S05]  /*2f10*/  FFMA R3, R30, R57, R3 ;  /* 0x000000391e037223 */ /* 0x000fca0000000003 */
[----:B------:R-:W-:-:S05]  /*2f20*/  F2FP.F16.F32.PACK_AB R3, RZ, R3 ;  /* 0x00000003ff03723e */ /* 0x000fca00000000ff */
[----:B------:R0:W-:Y:S01]  /*2f30*/  @P0 STG.E.U16 desc[UR36][R10.64+0x10], R3 ;  /* 0x000010030a000986 */ /* 0x0001e2000c101524 */
[----:B------:R-:W-:Y:S05]  /*2f40*/  @!P1 BRA `(.L_x_51) ;  /* 0x0000000000049947 */ /* 0x000fea0003800000 */
[----:B------:R0:W5:Y:S02]  /*2f50*/  LDG.E.LTC128B.U16 R20, desc[UR36][R8.64+0x12] ;  /* 0x0000122408147981 */ /* 0x000164000c1e1520 */
.L_x_51:
[----:B------:R-:W-:Y:S05]  /*2f60*/  BSYNC B1 ;  /* 0x0000000000017941 */ /* 0x000fea0003800000 */
.L_x_50:
[----:B0----5:R-:W-:Y:S01]  /*2f70*/  HADD2.F32 R3, -RZ, R20.H0_H0 ;  /* 0x20000014ff037230 */ /* 0x021fe20000004100 */
        /* <DEDUP_REMOVED lines=9> */
.L_x_53:
[----:B------:R-:W-:Y:S05]  /*3010*/  BSYNC B1 ;  /* 0x0000000000017941 */ /* 0x000fea0003800000 */
.L_x_52:
        /* <DEDUP_REMOVED lines=10> */
.L_x_55:
[----:B------:R-:W-:Y:S05]  /*30c0*/  BSYNC B1 ;  /* 0x0000000000017941 */ /* 0x000fea0003800000 */
.L_x_54:
[----:B0----5:R-:W-:Y:S01]  /*30d0*/  HADD2.F32 R3, -RZ, R20.H0_H0 ;  /* 0x20000014ff037230 */ /* 0x021fe20000004100 */
        /* <DEDUP_REMOVED lines=8> */
.L_x_57:
[----:B------:R-:W-:Y:S05]  /*3160*/  BSYNC B1 ;  /* 0x0000000000017941 */ /* 0x000fea0003800000 */
.L_x_56:
        /* <DEDUP_REMOVED lines=9> */
.L_x_59:
[----:B------:R-:W-:Y:S05]  /*3200*/  BSYNC B1 ;  /* 0x0000000000017941 */ /* 0x000fea0003800000 */
.L_x_58:
        /* <DEDUP_REMOVED lines=10> */
.L_x_61:
[----:B------:R-:W-:Y:S05]  /*32b0*/  BSYNC B1 ;  /* 0x0000000000017941 */ /* 0x000fea0003800000 */
.L_x_60:
        /* <DEDUP_REMOVED lines=10> */
.L_x_63:
[----:B------:R-:W-:Y:S05]  /*3360*/  BSYNC B1 ;  /* 0x0000000000017941 */ /* 0x000fea0003800000 */
.L_x_62:
        /* <DEDUP_REMOVED lines=9> */
.L_x_65:
[----:B------:R-:W-:Y:S05]  /*3400*/  BSYNC B1 ;  /* 0x0000000000017941 */ /* 0x000fea0003800000 */
.L_x_64:
        /* <DEDUP_REMOVED lines=9> */
.L_x_67:
[----:B------:R-:W-:Y:S05]  /*34a0*/  BSYNC B1 ;  /* 0x0000000000017941 */ /* 0x000fea0003800000 */
.L_x_66:
        /* <DEDUP_REMOVED lines=10> */
.L_x_69:
[----:B------:R-:W-:Y:S05]  /*3550*/  BSYNC B1 ;  /* 0x0000000000017941 */ /* 0x000fea0003800000 */
.L_x_68:
        /* <DEDUP_REMOVED lines=10> */
.L_x_71:
[----:B------:R-:W-:Y:S05]  /*3600*/  BSYNC B1 ;  /* 0x0000000000017941 */ /* 0x000fea0003800000 */
.L_x_70:
        /* <DEDUP_REMOVED lines=9> */
.L_x_73:
[----:B------:R-:W-:Y:S05]  /*36a0*/  BSYNC B1 ;  /* 0x0000000000017941 */ /* 0x000fea0003800000 */
.L_x_72:
        /* <DEDUP_REMOVED lines=9> */
.L_x_75:
[----:B------:R-:W-:Y:S05]  /*3740*/  BSYNC B1 ;  /* 0x0000000000017941 */ /* 0x000fea0003800000 */
.L_x_74:
        /* <DEDUP_REMOVED lines=10> */
.L_x_77:
[----:B------:R-:W-:Y:S05]  /*37f0*/  BSYNC B1 ;  /* 0x0000000000017941 */ /* 0x000fea0003800000 */
.L_x_76:
        /* <DEDUP_REMOVED lines=10> */
.L_x_79:
[----:B------:R-:W-:Y:S05]  /*38a0*/  BSYNC B1 ;  /* 0x0000000000017941 */ /* 0x000fea0003800000 */
.L_x_78:
        /* <DEDUP_REMOVED lines=9> */
.L_x_81:
[----:B------:R-:W-:Y:S05]  /*3940*/  BSYNC B1 ;  /* 0x0000000000017941 */ /* 0x000fea0003800000 */
.L_x_80:
        /* <DEDUP_REMOVED lines=9> */
.L_x_83:
[----:B------:R-:W-:Y:S05]  /*39e0*/  BSYNC B1 ;  /* 0x0000000000017941 */ /* 0x000fea0003800000 */
.L_x_82:
        /* <DEDUP_REMOVED lines=10> */
.L_x_85:
[----:B------:R-:W-:Y:S05]  /*3a90*/  BSYNC B1 ;  /* 0x0000000000017941 */ /* 0x000fea0003800000 */
.L_x_84:
        /* <DEDUP_REMOVED lines=10> */
.L_x_87:
[----:B------:R-:W-:Y:S05]  /*3b40*/  BSYNC B1 ;  /* 0x0000000000017941 */ /* 0x000fea0003800000 */
.L_x_86:
        /* <DEDUP_REMOVED lines=9> */
.L_x_89:
[----:B------:R-:W-:Y:S05]  /*3be0*/  BSYNC B1 ;  /* 0x0000000000017941 */ /* 0x000fea0003800000 */
.L_x_88:
        /* <DEDUP_REMOVED lines=9> */
.L_x_91:
[----:B------:R-:W-:Y:S05]  /*3c80*/  BSYNC B1 ;  /* 0x0000000000017941 */ /* 0x000fea0003800000 */
.L_x_90:
        /* <DEDUP_REMOVED lines=10> */
.L_x_93:
[----:B------:R-:W-:Y:S05]  /*3d30*/  BSYNC B1 ;  /* 0x0000000000017941 */ /* 0x000fea0003800000 */
.L_x_92:
        /* <DEDUP_REMOVED lines=10> */
.L_x_95:
[----:B------:R-:W-:Y:S05]  /*3de0*/  BSYNC B1 ;  /* 0x0000000000017941 */ /* 0x000fea0003800000 */
.L_x_94:
[----:B0----5:R-:W-:Y:S01]  /*3df0*/  HADD2.F32 R3, -RZ, R20.H0_H0 ;  /* 0x20000014ff037230 */ /* 0x021fe20000004100 */
[----:B------:R-:W-:Y:S01]  /*3e00*/  ISETP.GT.AND P0, PT, R0, 0x8, P0 ;  /* 0x000000080000780c */ /* 0x000fe20000704270 */
[----:B------:R-:W-:Y:S03]  /*3e10*/  BSSY B1, `(.L_x_96) ;  /* 0x0000007000017945 */ /* 0x000fe60003800000 */
[----:B-1--4-:R-:W-:-:S04]  /*3e20*/  FMUL R4, R3, R58 ;  /* 0x0000003a03047220 */ /* 0x012fc80000400000 */
[----:B------:R-:W-:-:S05]  /*3e30*/  FFMA R4, R53, R57, R4 ;  /* 0x0000003935047223 */ /* 0x000fca0000000004 */
[----:B------:R-:W-:-:S05]  /*3e40*/  F2FP.F16.F32.PACK_AB R4, RZ, R4 ;  /* 0x00000004ff04723e */ /* 0x000fca00000000ff */
[----:B------:R0:W-:Y:S01]  /*3e50*/  @P3 STG.E.U16 desc[UR36][R6.64+0x72], R4 ;  /* 0x0000720406003986 */ /* 0x0001e2000c101524 */
[----:B------:R-:W-:Y:S05]  /*3e60*/  @!P0 BRA `(.L_x_97) ;  /* 0x0000000000048947 */ /* 0x000fea0003800000 */
[----:B------:R1:W5:Y:S02]  /*3e70*/  LDG.E.LTC128B.U16 R20, desc[UR36][R8.64+0x70] ;  /* 0x0000702408147981 */ /* 0x000364000c1e1520 */
.L_x_97:
[----:B------:R-:W-:Y:S05]  /*3e80*/  BSYNC B1 ;  /* 0x0000000000017941 */ /* 0x000fea0003800000 */
.L_x_96:
[----:B-----5:R-:W-:Y:S01]  /*3e90*/  HADD2.F32 R3, -RZ, R20.H0_H0 ;  /* 0x20000014ff037230 */ /* 0x020fe20000004100 */
[----:B------:R-:W-:Y:S01]  /*3ea0*/  ISETP.GT.AND P1, PT, R0, 0x8, P1 ;  /* 0x000000080000780c */ /* 0x000fe20000f24270 */
[----:B0-----:R-:W-:Y:S01]  /*3eb0*/  @P0 IMAD.MOV.U32 R4, RZ, RZ, R10 ;  /* 0x000000ffff040224 */ /* 0x001fe200078e000a */
[----:B------:R-:W-:Y:S01]  /*3ec0*/  BSSY B1, `(.L_x_98) ;  /* 0x0000008000017945 */ /* 0x000fe20003800000 */
[----:B------:R-:W-:Y:S02]  /*3ed0*/  @P0 IMAD.MOV.U32 R5, RZ, RZ, R11 ;  /* 0x000000ffff050224 */ /* 0x000fe400078e000b */
[----:B------:R-:W-:-:S04]  /*3ee0*/  FMUL R3, R3, R58 ;  /* 0x0000003a03037220 */ /* 0x000fc80000400000 */
[----:B------:R-:W-:-:S05]  /*3ef0*/  FFMA R3, R54, R57, R3 ;  /* 0x0000003936037223 */ /* 0x000fca0000000003 */
[----:B------:R-:W-:-:S05]  /*3f00*/  F2FP.F16.F32.PACK_AB R3, RZ, R3 ;  /* 0x00000003ff03723e */ /* 0x000fca00000000ff */
[----:B------:R0:W-:Y:S01]  /*3f10*/  @P0 STG.E.U16 desc[UR36][R4.64+0x70], R3 ;  /* 0x0000700304000986 */ /* 0x0001e2000c101524 */
[----:B------:R-:W-:Y:S05]  /*3f20*/  @!P1 BRA `(.L_x_99) ;  /* 0x0000000000049947 */ /* 0x000fea0003800000 */
[----:B------:R4:W5:Y:S02]  /*3f30*/  LDG.E.LTC128B.U16 R20, desc[UR36][R8.64+0x72] ;  /* 0x0000722408147981 */ /* 0x000964000c1e1520 */
.L_x_99:
[----:B------:R-:W-:Y:S05]  /*3f40*/  BSYNC B1 ;  /* 0x0000000000017941 */ /* 0x000fea0003800000 */
.L_x_98:
[----:B------:R-:W-:Y:S05]  /*3f50*/  @!P1 BRA `(.L_x_100) ;  /* 0x0000000800709947 */ /* 0x000fea0003800000 */
[----:B0----5:R-:W-:-:S05]  /*3f60*/  HADD2.F32 R3, -RZ, R20.H0_H0 ;  /* 0x20000014ff037230 */ /* 0x021fca0000004100 */
[----:B------:R-:W-:-:S04]  /*3f70*/  FMUL R0, R3, R58 ;  /* 0x0000003a03007220 */ /* 0x000fc80000400000 */
[----:B------:R-:W-:-:S05]  /*3f80*/  FFMA R0, R55, R57, R0 ;  /* 0x0000003937007223 */ /* 0x000fca0000000000 */
[----:B------:R-:W-:-:S05]  /*3f90*/  F2FP.F16.F32.PACK_AB R0, RZ, R0 ;  /* 0x00000000ff00723e */ /* 0x000fca00000000ff */
[----:B------:R0:W-:Y:S01]  /*3fa0*/  STG.E.U16 desc[UR36][R10.64+0x72], R0 ;  /* 0x000072000a007986 */ /* 0x0001e2000c101524 */
[----:B------:R-:W-:Y:S05]  /*3fb0*/  BRA `(.L_x_100) ;  /* 0x0000000800587947 */ /* 0x000fea0003800000 */
.L_x_39:
[----:B------:R-:W-:Y:S01]  /*3fc0*/  ISETP.GT.AND P2, PT, R18, 0x1, PT ;  /* 0x000000011200780c */ /* 0x000fe20003f44270 */
[----:B------:R-:W-:Y:S01]  /*3fd0*/  ULDC.64 UR4, c[0x0][0x5c0] ;  /* 0x0001700000047ab9 */ /* 0x000fe20000000a00 */
[-C--:B------:R-:W-:Y:S01]  /*3fe0*/  FMUL R24, R24, R57.reuse ;  /* 0x0000003918187220 */ /* 0x080fe20000400000 */
[-C--:B------:R-:W-:Y:S01]  /*3ff0*/  FMUL R25, R25, R57.reuse ;  /* 0x0000003919197220 */ /* 0x080fe20000400000 */
[----:B------:R-:W-:Y:S01]  /*4000*/  ISETP.GT.AND P1, PT, R0, RZ, P2 ;  /* 0x000000ff0000720c */ /* 0x000fe20001724270 */
[-C--:B------:R-:W-:Y:S01]  /*4010*/  FMUL R26, R26, R57.reuse ;  /* 0x000000391a1a7220 */ /* 0x080fe20000400000 */
[----:B------:R-:W-:Y:S01]  /*4020*/  LEA R4, P4, R72, UR4, 0x1 ;  /* 0x0000000448047c11 */ /* 0x000fe2000f8808ff */
[-C--:B------:R-:W-:Y:S01]  /*4030*/  FMUL R27, R27, R57.reuse ;  /* 0x000000391b1b7220 */ /* 0x080fe20000400000 */
[----:B------:R-:W-:Y:S01]  /*4040*/  F2FP.F16.F32.PACK_AB R24, RZ, R24 ;  /* 0x00000018ff18723e */ /* 0x000fe200000000ff */
[-C--:B------:R-:W-:Y:S01]  /*4050*/  FMUL R28, R28, R57.reuse ;  /* 0x000000391c1c7220 */ /* 0x080fe20000400000 */
[----:B------:R-:W-:Y:S01]  /*4060*/  LEA.HI.X R5, R72, UR5, R83, 0x1, P4 ;  /* 0x0000000548057c11 */ /* 0x000fe2000a0f0c53 */
[----:B------:R-:W-:Y:S01]  /*4070*/  FMUL R29, R29, R57 ;  /* 0x000000391d1d7220 */ /* 0x000fe20000400000 */
[----:B------:R-:W-:Y:S01]  /*4080*/  F2FP.F16.F32.PACK_AB R25, RZ, R25 ;  /* 0x00000019ff19723e */ /* 0x000fe200000000ff */
[-C--:B------:R-:W-:Y:S01]  /*4090*/  FMUL R30, R30, R57.reuse ;  /* 0x000000391e1e7220 */ /* 0x080fe20000400000 */
[C---:B------:R-:W-:Y:S01]  /*40a0*/  ISETP.GT.AND P2, PT, R0.reuse, 0x8, P2 ;  /* 0x000000080000780c */ /* 0x040fe20001744270 */
[----:B------:R-:W-:Y:S01]  /*40b0*/  @P3 STG.E.U16 desc[UR36][R4.64], R24 ;  /* 0x0000001804003986 */ /* 0x000fe2000c101524 */
[----:B------:R-:W-:Y:S01]  /*40c0*/  SHF.L.U64.HI R3, R59, 0x1, R64 ;  /* 0x000000013b037819 */ /* 0x000fe20000010240 */
[-C--:B------:R-:W-:Y:S01]  /*40d0*/  FMUL R31, R31, R57.reuse ;  /* 0x000000391f1f7220 */ /* 0x080fe20000400000 */
[----:B------:R-:W-:Y:S01]  /*40e0*/  LEA R6, P3, R59, R4, 0x1 ;  /* 0x000000043b067211 */ /* 0x000fe200078608ff */
[----:B------:R-:W-:Y:S01]  /*40f0*/  @P1 STG.E.U16 desc[UR36][R4.64+0x2], R25 ;  /* 0x0000021904001986 */ /* 0x000fe2000c101524 */
[----:B------:R-:W-:Y:S01]  /*4100*/  ISETP.GT.AND P1, PT, R0, 0x8, P0 ;  /* 0x000000080000780c */ /* 0x000fe20000724270 */
[----:B------:R-:W-:Y:S01]  /*4110*/  FMUL R32, R32, R57 ;  /* 0x0000003920207220 */ /* 0x000fe20000400000 */
[----:B------:R-:W-:Y:S01]  /*4120*/  F2FP.F16.F32.PACK_AB R26, RZ, R26 ;  /* 0x0000001aff1a723e */ /* 0x000fe200000000ff */
[----:B------:R-:W-:Y:S01]  /*4130*/  IMAD.X R7, R3, 0x1, R5, P3 ;  /* 0x0000000103077824 */ /* 0x000fe200018e0605 */
[----:B------:R-:W-:Y:S01]  /*4140*/  F2FP.F16.F32.PACK_AB R27, RZ, R27 ;  /* 0x0000001bff1b723e */ /* 0x000fe200000000ff */
[-C--:B------:R-:W-:Y:S01]  /*4150*/  FMUL R33, R33, R57.reuse ;  /* 0x0000003921217220 */ /* 0x080fe20000400000 */
[----:B------:R-:W-:Y:S01]  /*4160*/  ISETP.GT.AND P0, PT, R18, 0x8, PT ;  /* 0x000000081200780c */ /* 0x000fe20003f04270 */
[-C--:B------:R-:W-:Y:S01]  /*4170*/  FMUL R34, R34, R57.reuse ;  /* 0x0000003922227220 */ /* 0x080fe20000400000 */
[----:B------:R-:W-:Y:S01]  /*4180*/  F2FP.F16.F32.PACK_AB R28, RZ, R28 ;  /* 0x0000001cff1c723e */ /* 0x000fe200000000ff */
[-C--:B------:R-:W-:Y:S01]  /*4190*/  FMUL R35, R35, R57.reuse ;  /* 0x0000003923237220 */ /* 0x080fe20000400000 */
[----:B------:R-:W-:Y:S01]  /*41a0*/  ISETP.GT.AND P4, PT, R0, RZ, P0 ;  /* 0x000000ff0000720c */ /* 0x000fe20000784270 */
[----:B------:R-:W-:Y:S01]  /*41b0*/  FMUL R36, R36, R57 ;  /* 0x0000003924247220 */ /* 0x000fe20000400000 */
[----:B------:R-:W-:Y:S01]  /*41c0*/  F2FP.F16.F32.PACK_AB R29, RZ, R29 ;  /* 0x0000001dff1d723e */ /* 0x000fe200000000ff */
[----:B------:R-:W-:Y:S01]  /*41d0*/  @P1 STG.E.U16 desc[UR36][R6.64], R26 ;  /* 0x0000001a06001986 */ /* 0x000fe2000c101524 */
[----:B------:R-:W-:Y:S01]  /*41e0*/  ISETP.GT.AND P1, PT, R0, 0x8, P0 ;  /* 0x000000080000780c */ /* 0x000fe20000724270 */
[-C--:B------:R-:W-:Y:S01]  /*41f0*/  FMUL R37, R37, R57.reuse ;  /* 0x0000003925257220 */ /* 0x080fe20000400000 */
[C---:B------:R-:W-:Y:S01]  /*4200*/  ISETP.GT.AND P0, PT, R18.reuse, 0x10, PT ;  /* 0x000000101200780c */ /* 0x040fe20003f04270 */
[----:B------:R-:W-:Y:S01]  /*4210*/  @P2 STG.E.U16 desc[UR36][R6.64+0x2], R27 ;  /* 0x0000021b06002986 */ /* 0x000fe2000c101524 */
[----:B------:R-:W-:Y:S01]  /*4220*/  ISETP.GT.AND P2, PT, R18, 0x9, PT ;  /* 0x000000091200780c */ /* 0x000fe20003f44270 */
[-C--:B------:R-:W-:Y:S01]  /*4230*/  FMUL R38, R38, R57.reuse ;  /* 0x0000003926267220 */ /* 0x080fe20000400000 */
[----:B------:R-:W-:Y:S01]  /*4240*/  F2FP.F16.F32.PACK_AB R30, RZ, R30 ;  /* 0x0000001eff1e723e */ /* 0x000fe200000000ff */
[-C--:B------:R-:W-:Y:S01]  /*4250*/  FMUL R39, R39, R57.reuse ;  /* 0x0000003927277220 */ /* 0x080fe20000400000 */
[C---:B------:R-:W-:Y:S01]  /*4260*/  ISETP.GT.AND P3, PT, R0.reuse, RZ, P2 ;  /* 0x000000ff0000720c */ /* 0x040fe20001764270 */
[----:B------:R-:W-:Y:S01]  /*4270*/  @P4 STG.E.U16 desc[UR36][R4.64+0x10], R28 ;  /* 0x0000101c04004986 */ /* 0x000fe2000c101524 */
[----:B------:R-:W-:Y:S01]  /*4280*/  ISETP.GT.AND P2, PT, R0, 0x8, P2 ;  /* 0x000000080000780c */ /* 0x000fe20001744270 */
[----:B------:R-:W-:Y:S01]  /*4290*/  FMUL R40, R40, R57 ;  /* 0x0000003928287220 */ /* 0x000fe20000400000 */
[----:B------:R-:W-:Y:S01]  /*42a0*/  F2FP.F16.F32.PACK_AB R31, RZ, R31 ;  /* 0x0000001fff1f723e */ /* 0x000fe200000000ff */
[-C--:B------:R-:W-:Y:S01]  /*42b0*/  FMUL R41, R41, R57.reuse ;  /* 0x0000003929297220 */ /* 0x080fe20000400000 */
[----:B------:R-:W-:Y:S01]  /*42c0*/  ISETP.GT.AND P4, PT, R0, RZ, P0 ;  /* 0x000000ff0000720c */ /* 0x000fe20000784270 */
[-C--:B------:R-:W-:Y:S01]  /*42d0*/  FMUL R42, R42, R57.reuse ;  /* 0x000000392a2a7220 */ /* 0x080fe20000400000 */
[----:B------:R-:W-:Y:S01]  /*42e0*/  F2FP.F16.F32.PACK_AB R32, RZ, R32 ;  /* 0x00000020ff20723e */ /* 0x000fe200000000ff */
[----:B------:R-:W-:Y:S01]  /*42f0*/  FMUL R43, R43, R57 ;  /* 0x000000392b2b7220 */ /* 0x000fe20000400000 */
[----:B------:R-:W-:Y:S01]  /*4300*/  F2FP.F16.F32.PACK_AB R33, RZ, R33 ;  /* 0x00000021ff21723e */ /* 0x000fe200000000ff */
[-C--:B------:R-:W-:Y:S01]  /*4310*/  FMUL R44, R44, R57.reuse ;  /* 0x000000392c2c7220 */ /* 0x080fe20000400000 */
[----:B------:R-:W-:Y:S01]  /*4320*/  F2FP.F16.F32.PACK_AB R34, RZ, R34 ;  /* 0x00000022ff22723e */ /* 0x000fe200000000ff */
[----:B------:R-:W-:Y:S01]  /*4330*/  @P3 STG.E.U16 desc[UR36][R4.64+0x12], R29 ;  /* 0x0000121d04003986 */ /* 0x000fe2000c101524 */
[----:B------:R-:W-:Y:S01]  /*4340*/  ISETP.GT.AND P3, PT, R18, 0x11, PT ;  /* 0x000000111200780c */ /* 0x000fe20003f64270 */
[----:B------:R-:W-:Y:S01]  /*4350*/  FMUL R45, R45, R57 ;  /* 0x000000392d2d7220 */ /* 0x000fe20000400000 */
[----:B------:R-:W-:Y:S01]  /*4360*/  F2FP.F16.F32.PACK_AB R35, RZ, R35 ;  /* 0x00000023ff23723e */ /* 0x000fe200000000ff */
[----:B------:R-:W-:Y:S01]  /*4370*/  @P1 STG.E.U16 desc[UR36][R6.64+0x10], R30 ;  /* 0x0000101e06001986 */ /* 0x000fe2000c101524 */
[----:B------:R-:W-:Y:S01]  /*4380*/  ISETP.GT.AND P1, PT, R0, 0x8, P0 ;  /* 0x000000080000780c */ /* 0x000fe20000724270 */
[-C--:B------:R-:W-:Y:S01]  /*4390*/  FMUL R46, R46, R57.reuse ;  /* 0x000000392e2e7220 */ /* 0x080fe20000400000 */
[----:B------:R-:W-:Y:S01]  /*43a0*/  ISETP.GT.AND P0, PT, R18, 0x18, PT ;  /* 0x000000181200780c */ /* 0x000fe20003f04270 */
[----:B------:R-:W-:Y:S01]  /*43b0*/  @P2 STG.E.U16 desc[UR36][R6.64+0x12], R31 ;  /* 0x0000121f06002986 */ /* 0x000fe2000c101524 */
[C---:B------:R-:W-:Y:S01]  /*43c0*/  ISETP.GT.AND P2, PT, R0.reuse, RZ, P3 ;  /* 0x000000ff0000720c */ /* 0x040fe20001f44270 */
[-C--:B------:R-:W-:Y:S01]  /*43d0*/  FMUL R47, R47, R57.reuse ;  /* 0x000000392f2f7220 */ /* 0x080fe20000400000 */
[C---:B------:R-:W-:Y:S01]  /*43e0*/  ISETP.GT.AND P3, PT, R0.reuse, 0x8, P3 ;  /* 0x000000080000780c */ /* 0x040fe20001f64270 */
[----:B------:R-:W-:Y:S01]  /*43f0*/  @P4 STG.E.U16 desc[UR36][R4.64+0x20], R32 ;  /* 0x0000202004004986 */ /* 0x000fe2000c101524 */
[----:B------:R-:W-:Y:S01]  /*4400*/  ISETP.GT.AND P4, PT, R0, RZ, P0 ;  /* 0x000000ff0000720c */ /* 0x000fe20000784270 */
[-C--:B------:R-:W-:Y:S01]  /*4410*/  FMUL R48, R48, R57.reuse ;  /* 0x0000003930307220 */ /* 0x080fe20000400000 */
[----:B------:R-:W-:Y:S01]  /*4420*/  F2FP.F16.F32.PACK_AB R36, RZ, R36 ;  /* 0x00000024ff24723e */ /* 0x000fe200000000ff */
[----:B------:R-:W-:Y:S01]  /*4430*/  FMUL R49, R49, R57 ;  /* 0x0000003931317220 */ /* 0x000fe20000400000 */
[----:B------:R-:W-:Y:S01]  /*4440*/  F2FP.F16.F32.PACK_AB R37, RZ, R37 ;  /* 0x00000025ff25723e */ /* 0x000fe200000000ff */
[-C--:B------:R-:W-:Y:S01]  /*4450*/  FMUL R50, R50, R57.reuse ;  /* 0x0000003932327220 */ /* 0x080fe20000400000 */
[----:B------:R-:W-:Y:S01]  /*4460*/  F2FP.F16.F32.PACK_AB R38, RZ, R38 ;  /* 0x00000026ff26723e */ /* 0x000fe200000000ff */
[----:B------:R-:W-:Y:S01]  /*4470*/  FMUL R51, R51, R57 ;  /* 0x0000003933337220 */ /* 0x000fe20000400000 */
[----:B------:R-:W-:Y:S01]  /*4480*/  F2FP.F16.F32.PACK_AB R39, RZ, R39 ;  /* 0x00000027ff27723e */ /* 0x000fe200000000ff */
[----:B------:R-:W-:Y:S01]  /*4490*/  @P2 STG.E.U16 desc[UR36][R4.64+0x22], R33 ;  /* 0x0000222104002986 */ /* 0x000fe2000c101524 */
[----:B------:R-:W-:Y:S01]  /*44a0*/  F2FP.F16.F32.PACK_AB R40, RZ, R40 ;  /* 0x00000028ff28723e */ /* 0x000fe200000000ff */
        /* <DEDUP_REMOVED lines=10> */
[----:B------:R-:W-:Y:S01]  /*4550*/  @P4 STG.E.U16 desc[UR36][R4.64+0x30], R36 ;  /* 0x0000302404004986 */ /* 0x000fe2000c101524 */
[C---:B------:R-:W-:Y:S01]  /*4560*/  ISETP.GT.AND P2, PT, R0.reuse, RZ, P3 ;  /* 0x000000ff0000720c */ /* 0x040fe20001f44270 */
[----:B------:R-:W-:Y:S01]  /*4570*/  FMUL R55, R55, R57 ;  /* 0x0000003937377220 */ /* 0x000fe20000400000 */
[----:B------:R-:W-:-:S02]  /*4580*/  ISETP.GT.AND P4, PT, R0, 0x8, P3 ;  /* 0x000000080000780c */ /* 0x000fc40001f84270 */
[C---:B------:R-:W-:Y:S02]  /*4590*/  ISETP.GT.AND P3, PT, R0.reuse, RZ, P0 ;  /* 0x000000ff0000720c */ /* 0x040fe40000764270 */
[----:B------:R-:W-:Y:S02]  /*45a0*/  ISETP.GT.AND P0, PT, R0, 0x8, P0 ;  /* 0x000000080000780c */ /* 0x000fe40000704270 */
[----:B------:R-:W-:Y:S02]  /*45b0*/  F2FP.F16.F32.PACK_AB R43, RZ, R43 ;  /* 0x0000002bff2b723e */ /* 0x000fe400000000ff */
[----:B------:R-:W-:Y:S02]  /*45c0*/  F2FP.F16.F32.PACK_AB R44, RZ, R44 ;  /* 0x0000002cff2c723e */ /* 0x000fe400000000ff */
[----:B------:R-:W-:Y:S01]  /*45d0*/  F2FP.F16.F32.PACK_AB R45, RZ, R45 ;  /* 0x0000002dff2d723e */ /* 0x000fe200000000ff */
[----:B------:R-:W-:Y:S01]  /*45e0*/  @P2 STG.E.U16 desc[UR36][R4.64+0x32], R37 ;  /* 0x0000322504002986 */ /* 0x000fe2000c101524 */
[----:B------:R-:W-:-:S02]  /*45f0*/  F2FP.F16.F32.PACK_AB R46, RZ, R46 ;  /* 0x0000002eff2e723e */ /* 0x000fc400000000ff */
[----:B------:R-:W-:Y:S01]  /*4600*/  F2FP.F16.F32.PACK_AB R47, RZ, R47 ;  /* 0x0000002fff2f723e */ /* 0x000fe200000000ff */
[----:B------:R-:W-:Y:S01]  /*4610*/  @P1 STG.E.U16 desc[UR36][R6.64+0x30], R38 ;  /* 0x0000302606001986 */ /* 0x000fe2000c101524 */
[C---:B------:R-:W-:Y:S02]  /*4620*/  ISETP.GT.AND P1, PT, R18.reuse, 0x28, PT ;  /* 0x000000281200780c */ /* 0x040fe40003f24270 */
[----:B------:R-:W-:Y:S01]  /*4630*/  F2FP.F16.F32.PACK_AB R48, RZ, R48 ;  /* 0x00000030ff30723e */ /* 0x000fe200000000ff */
[----:B------:R-:W-:Y:S01]  /*4640*/  @P4 STG.E.U16 desc[UR36][R6.64+0x32], R39 ;  /* 0x0000322706004986 */ /* 0x000fe2000c101524 */
[----:B------:R-:W-:Y:S02]  /*4650*/  ISETP.GT.AND P4, PT, R18, 0x21, PT ;  /* 0x000000211200780c */ /* 0x000fe40003f84270 */
[----:B------:R-:W-:Y:S01]  /*4660*/  F2FP.F16.F32.PACK_AB R49, RZ, R49 ;  /* 0x00000031ff31723e */ /* 0x000fe200000000ff */
[----:B------:R-:W-:Y:S01]  /*4670*/  @P3 STG.E.U16 desc[UR36][R4.64+0x40], R40 ;  /* 0x0000402804003986 */ /* 0x000fe2000c101524 */
[----:B------:R-:W-:-:S02]  /*4680*/  ISETP.GT.AND P2, PT, R0, RZ, P4 ;  /* 0x000000ff0000720c */ /* 0x000fc40002744270 */
[C---:B------:R-:W-:Y:S02]  /*4690*/  ISETP.GT.AND P4, PT, R0.reuse, 0x8, P4 ;  /* 0x000000080000780c */ /* 0x040fe40002784270 */
        /* <DEDUP_REMOVED lines=9> */
[----:B------:R-:W-:Y:S02]  /*4730*/  ISETP.GT.AND P0, PT, R18, 0x29, PT ;  /* 0x000000291200780c */ /* 0x000fe40003f04270 */
[----:B------:R-:W-:Y:S01]  /*4740*/  F2FP.F16.F32.PACK_AB R55, RZ, R55 ;  /* 0x00000037ff37723e */ /* 0x000fe200000000ff */
[----:B------:R-:W-:Y:S01]  /*4750*/  @P4 STG.E.U16 desc[UR36][R6.64+0x42], R43 ;  /* 0x0000422b06004986 */ /* 0x000fe2000c101524 */
[C---:B------:R-:W-:Y:S02]  /*4760*/  ISETP.GT.AND P2, PT, R0.reuse, RZ, P0 ;  /* 0x000000ff0000720c */ /* 0x040fe40000744270 */
[----:B------:R-:W-:Y:S01]  /*4770*/  ISETP.GT.AND P0, PT, R0, 0x8, P0 ;  /* 0x000000080000780c */ /* 0x000fe20000704270 */
[----:B------:R-:W-:Y:S01]  /*4780*/  @P3 STG.E.U16 desc[UR36][R4.64+0x50], R44 ;  /* 0x0000502c04003986 */ /* 0x000fe2000c101524 */
[----:B------:R-:W-:-:S04]  /*4790*/  ISETP.GT.AND P3, PT, R18, 0x30, PT ;  /* 0x000000301200780c */ /* 0x000fc80003f64270 */
[C---:B------:R-:W-:Y:S02]  /*47a0*/  ISETP.GT.AND P4, PT, R0.reuse, RZ, P3 ;  /* 0x000000ff0000720c */ /* 0x040fe40001f84270 */
[----:B------:R-:W-:-:S03]  /*47b0*/  ISETP.GT.AND P3, PT, R0, 0x8, P3 ;  /* 0x000000080000780c */ /* 0x000fc60001f64270 */
[----:B------:R-:W-:Y:S01]  /*47c0*/  @P2 STG.E.U16 desc[UR36][R4.64+0x52], R45 ;  /* 0x0000522d04002986 */ /* 0x000fe2000c101524 */
[----:B------:R-:W-:-:S03]  /*47d0*/  ISETP.GT.AND P2, PT, R18, 0x39, PT ;  /* 0x000000391200780c */ /* 0x000fc60003f44270 */
[----:B------:R-:W-:Y:S01]  /*47e0*/  @P1 STG.E.U16 desc[UR36][R6.64+0x50], R46 ;  /* 0x0000502e06001986 */ /* 0x000fe2000c101524 */
[----:B------:R-:W-:-:S03]  /*47f0*/  ISETP.GT.AND P1, PT, R18, 0x38, PT ;  /* 0x000000381200780c */ /* 0x000fc60003f24270 */
[----:B------:R-:W-:Y:S01]  /*4800*/  @P0 STG.E.U16 desc[UR36][R6.64+0x52], R47 ;  /* 0x0000522f06000986 */ /* 0x000fe2000c101524 */
[----:B------:R-:W-:-:S03]  /*4810*/  ISETP.GT.AND P0, PT, R18, 0x31, PT ;  /* 0x000000311200780c */ /* 0x000fc60003f04270 */
[----:B------:R-:W-:Y:S01]  /*4820*/  @P4 STG.E.U16 desc[UR36][R4.64+0x60], R48 ;  /* 0x0000603004004986 */ /* 0x000fe2000c101524 */
[C---:B------:R-:W-:Y:S02]  /*4830*/  ISETP.GT.AND P4, PT, R0.reuse, RZ, P0 ;  /* 0x000000ff0000720c */ /* 0x040fe40000784270 */
[----:B------:R-:W-:-:S11]  /*4840*/  ISETP.GT.AND P0, PT, R0, 0x8, P0 ;  /* 0x000000080000780c */ /* 0x000fd60000704270 */
[----:B------:R-:W-:Y:S01]  /*4850*/  @P4 STG.E.U16 desc[UR36][R4.64+0x62], R49 ;  /* 0x0000623104004986 */ /* 0x000fe2000c101524 */
[C---:B------:R-:W-:Y:S02]  /*4860*/  ISETP.GT.AND P4, PT, R0.reuse, RZ, P2 ;  /* 0x000000ff0000720c */ /* 0x040fe40001784270 */
[C---:B------:R-:W-:Y:S01]  /*4870*/  ISETP.GT.AND P2, PT, R0.reuse, 0x8, P2 ;  /* 0x000000080000780c */ /* 0x040fe20001744270 */
[----:B------:R-:W-:Y:S01]  /*4880*/  @P3 STG.E.U16 desc[UR36][R6.64+0x60], R50 ;  /* 0x0000603206003986 */ /* 0x000fe2000c101524 */
[C---:B------:R-:W-:Y:S02]  /*4890*/  ISETP.GT.AND P3, PT, R0.reuse, RZ, P1 ;  /* 0x000000ff0000720c */ /* 0x040fe40000f64270 */
[----:B------:R-:W-:Y:S01]  /*48a0*/  ISETP.GT.AND P1, PT, R0, 0x8, P1 ;  /* 0x000000080000780c */ /* 0x000fe20000f24270 */
[----:B------:R-:W-:Y:S10]  /*48b0*/  @P0 STG.E.U16 desc[UR36][R6.64+0x62], R51 ;  /* 0x0000623306000986 */ /* 0x000ff4000c101524 */
[----:B------:R-:W-:Y:S04]  /*48c0*/  @P3 STG.E.U16 desc[UR36][R4.64+0x70], R52 ;  /* 0x0000703404003986 */ /* 0x000fe8000c101524 */
[----:B------:R0:W-:Y:S02]  /*48d0*/  @P4 STG.E.U16 desc[UR36][R4.64+0x72], R53 ;  /* 0x0000723504004986 */ /* 0x0001e4000c101524 */
[----:B0-----:R-:W-:-:S02]  /*48e0*/  @P1 IMAD.MOV.U32 R4, RZ, RZ, R6 ;  /* 0x000000ffff041224 */ /* 0x001fc400078e0006 */
[----:B------:R-:W-:-:S05]  /*48f0*/  @P1 IMAD.MOV.U32 R5, RZ, RZ, R7 ;  /* 0x000000ffff051224 */ /* 0x000fca00078e0007 */
[----:B------:R0:W-:Y:S04]  /*4900*/  @P1 STG.E.U16 desc[UR36][R4.64+0x70], R54 ;  /* 0x0000703604001986 */ /* 0x0001e8000c101524 */
[----:B------:R0:W-:Y:S02]  /*4910*/  @P2 STG.E.U16 desc[UR36][R6.64+0x72], R55 ;  /* 0x0000723706002986 */ /* 0x0001e4000c101524 */
.L_x_100:
[----:B------:R-:W-:Y:S05]  /*4920*/  BSYNC B0 ;  /* 0x0000000000007941 */ /* 0x000fea0003800000 */
.L_x_38:
[----:B0-----:R-:W2:Y:S01]  /*4930*/  LDL.64 R4, [R1] ;  /* 0x0000000001047983 */ /* 0x001ea20000100a00 */
[----:B------:R-:W-:Y:S01]  /*4940*/  ULDC.64 UR4, c[0x0][0x650] ;  /* 0x0001940000047ab9 */ /* 0x000fe20000000a00 */
[----:B------:R-:W-:Y:S02]  /*4950*/  IMAD.U32 R0, RZ, RZ, UR44 ;  /* 0x0000002cff007e24 */ /* 0x000fe4000f8e00ff */
[----:B------:R-:W-:Y:S02]  /*4960*/  IMAD.MOV.U32 R22, RZ, RZ, -0x1 ;  /* 0xffffffffff167424 */ /* 0x000fe400078e00ff */
[----:B------:R0:W-:Y:S01]  /*4970*/  SYNCS.ARRIVE.TRANS64.A1T0 RZ, [R0+UR48], RZ ;  /* 0x000000ff00ff79a7 */ /* 0x0001e20008100030 */
[----:B------:R-:W-:Y:S02]  /*4980*/  IMAD.MOV.U32 R18, RZ, RZ, -0x1 ;  /* 0xffffffffff127424 */ /* 0x000fe400078e00ff */
[----:B------:R-:W-:Y:S01]  /*4990*/  IMAD.MOV.U32 R19, RZ, RZ, -0x1 ;  /* 0xffffffffff137424 */ /* 0x000fe200078e00ff */
[----:B0-----:R-:W-:-:S02]  /*49a0*/  PRMT R0, RZ, 0x7610, R0 ;  /* 0x00007610ff007816 */ /* 0x001fc40000000000 */
[----:B--2---:R-:W-:-:S05]  /*49b0*/  LEA R16, P0, R4, R16, 0x1 ;  /* 0x0000001004107211 */ /* 0x004fca00078008ff */
[----:B------:R-:W-:Y:S01]  /*49c0*/  IMAD.X R17, R66, 0x1, R17, P0 ;  /* 0x0000000142117824 */ /* 0x000fe200000e0611 */
[----:B------:R-:W-:-:S04]  /*49d0*/  ISETP.GE.U32.AND P0, PT, R16, UR4, PT ;  /* 0x0000000410007c0c */ /* 0x000fc8000bf06070 */
[----:B------:R-:W-:-:S13]  /*49e0*/  ISETP.GE.U32.AND.EX P0, PT, R17, UR5, PT, P0 ;  /* 0x0000000511007c0c */ /* 0x000fda000bf06100 */
[----:B------:R-:W-:Y:S05]  /*49f0*/  @P0 BRA `(.L_x_101) ;  /* 0x00000004004c0947 */ /* 0x000fea0003800000 */
[----:B------:R-:W0:Y:S01]  /*4a00*/  LDC.64 R10, c[0x0][0x628] ;  /* 0x00018a00ff0a7b82 */ /* 0x000e220000000a00 */
[----:B------:R-:W2:Y:S01]  /*4a10*/  S2R R12, SR_CTAID.X ;  /* 0x00000000000c7919 */ /* 0x000ea20000002500 */
[----:B-1-34-:R-:W-:Y:S02]  /*4a20*/  IMAD.MOV.U32 R8, RZ, RZ, R16 ;  /* 0x000000ffff087224 */ /* 0x01afe400078e0010 */
[----:B------:R-:W-:Y:S01]  /*4a30*/  IMAD.MOV.U32 R9, RZ, RZ, R17 ;  /* 0x000000ffff097224 */ /* 0x000fe200078e0011 */
[----:B------:R-:W1:Y:S03]  /*4a40*/  S2R R18, SR_CTAID.Y ;  /* 0x0000000000127919 */ /* 0x000e660000002600 */
[----:B------:R-:W3:Y:S08]  /*4a50*/  LDC R0, c[0x0][0x630] ;  /* 0x00018c00ff007b82 */ /* 0x000ef00000000800 */
[----:B------:R-:W4:Y:S01]  /*4a60*/  LDC.64 R14, c[0x0][0x620] ;  /* 0x00018800ff0e7b82 */ /* 0x000f220000000a00 */
[----:B0-----:R-:W-:-:S04]  /*4a70*/  ISETP.NE.U32.AND P0, PT, R10, RZ, PT ;  /* 0x000000ff0a00720c */ /* 0x001fc80003f05070 */
[----:B------:R-:W-:-:S13]  /*4a80*/  ISETP.NE.AND.EX P0, PT, R11, RZ, PT, P0 ;  /* 0x000000ff0b00720c */ /* 0x000fda0003f05300 */
[----:B-1234-:R-:W-:Y:S05]  /*4a90*/  @!P0 BRA `(.L_x_102) ;  /* 0x0000000000288947 */ /* 0x01efea0003800000 */
[----:B------:R-:W0:Y:S02]  /*4aa0*/  LDC R3, c[0x0][0x634] ;  /* 0x00018d00ff037b82 */ /* 0x000e240000000800 */
[----:B0-----:R-:W-:-:S05]  /*4ab0*/  IADD3 R3, P0, R16, R3, RZ ;  /* 0x0000000310037210 */ /* 0x001fca0007f1e0ff */
        /* <DEDUP_REMOVED lines=8> */
.L_x_102:
[-CC-:B------:R-:W-:Y:S01]  /*4b40*/  SHF.R.U64 R19, R8, R0.reuse, R9.reuse ;  /* 0x0000000008137219 */ /* 0x180fe20000001209 */
[----:B------:R-:W0:Y:S01]  /*4b50*/  LDC.64 R26, c[0x0][0x640] ;  /* 0x00019000ff1a7b82 */ /* 0x000e220000000a00 */
[----:B------:R-:W-:Y:S01]  /*4b60*/  SHF.R.U32.HI R0, RZ, R0, R9 ;  /* 0x00000000ff007219 */ /* 0x000fe20000011609 */
[----:B------:R-:W-:Y:S01]  /*4b70*/  ULDC UR4, c[0x0][0x150] ;  /* 0x0000540000047ab9 */ /* 0x000fe20000000800 */
[----:B------:R-:W-:Y:S02]  /*4b80*/  IADD3 R3, P0, RZ, -R19, RZ ;  /* 0x80000013ff037210 */ /* 0x000fe40007f1e0ff */
[----:B------:R-:W-:-:S03]  /*4b90*/  I2FP.F32.U32 R7, R12 ;  /* 0x0000000c00077245 */ /* 0x000fc60000201000 */
[----:B------:R-:W1:Y:S01]  /*4ba0*/  LDC R6, c[0x0][0x618] ;  /* 0x00018600ff067b82 */ /* 0x000e620000000800 */
[----:B------:R-:W-:Y:S02]  /*4bb0*/  IMAD.X R5, RZ, RZ, ~R0, P0 ;  /* 0x000000ffff057224 */ /* 0x000fe400000e0e00 */
[----:B------:R-:W-:Y:S01]  /*4bc0*/  FMUL R7, R7, UR4 ;  /* 0x0000000407077c20 */ /* 0x000fe20008400000 */
[----:B------:R-:W-:Y:S01]  /*4bd0*/  ULDC UR4, c[0x0][0x154] ;  /* 0x0000550000047ab9 */ /* 0x000fe20000000800 */
[-C--:B------:R-:W-:Y:S02]  /*4be0*/  IMAD R0, R5, R14.reuse, RZ ;  /* 0x0000000e05007224 */ /* 0x080fe400078e02ff */
[C---:B------:R-:W-:Y:S01]  /*4bf0*/  IMAD.WIDE.U32 R4, R3.reuse, R14, R16 ;  /* 0x0000000e03047225 */ /* 0x040fe200078e0010 */
[----:B------:R-:W2:Y:S01]  /*4c00*/  LDC R11, c[0x0][0x608] ;  /* 0x00018200ff0b7b82 */ /* 0x000ea20000000800 */
[----:B------:R-:W3:Y:S02]  /*4c10*/  F2I.U32.TRUNC.NTZ R7, R7 ;  /* 0x0000000700077305 */ /* 0x000ee4000020f000 */
[----:B------:R-:W-:-:S04]  /*4c20*/  IMAD R3, R3, R15, R0 ;  /* 0x0000000f03037224 */ /* 0x000fc800078e0200 */
[----:B------:R-:W-:Y:S01]  /*4c30*/  IMAD.IADD R3, R5, 0x1, R3 ;  /* 0x0000000105037824 */ /* 0x000fe200078e0203 */
[----:B------:R-:W4:Y:S01]  /*4c40*/  LDC R8, c[0x0][0x658] ;  /* 0x00019600ff087b82 */ /* 0x000f220000000800 */
[----:B------:R-:W-:Y:S02]  /*4c50*/  I2FP.F32.U32 R5, R18 ;  /* 0x0000001200057245 */ /* 0x000fe40000201000 */
[----:B0-----:R-:W-:-:S04]  /*4c60*/  ISETP.NE.U32.AND P0, PT, R26, RZ, PT ;  /* 0x000000ff1a00720c */ /* 0x001fc80003f05070 */
[----:B------:R-:W-:Y:S01]  /*4c70*/  ISETP.NE.AND.EX P0, PT, R27, RZ, PT, P0 ;  /* 0x000000ff1b00720c */ /* 0x000fe20003f05300 */
[----:B------:R-:W0:Y:S01]  /*4c80*/  LDC R9, c[0x0][0x144] ;  /* 0x00005100ff097b82 */ /* 0x000e220000000800 */
[-C--:B-1----:R-:W-:Y:S01]  /*4c90*/  SHF.R.U32.HI R0, RZ, R6.reuse, R3 ;  /* 0x00000006ff007219 */ /* 0x082fe20000011603 */
[----:B---3--:R-:W-:Y:S01]  /*4ca0*/  IMAD.MOV R7, RZ, RZ, -R7 ;  /* 0x000000ffff077224 */ /* 0x008fe200078e0a07 */
[----:B------:R-:W-:Y:S01]  /*4cb0*/  SHF.R.U64 R13, R4, R6, R3 ;  /* 0x00000006040d7219 */ /* 0x000fe20000001203 */
[----:B------:R-:W-:-:S04]  /*4cc0*/  FMUL R6, R5, UR4 ;  /* 0x0000000405067c20 */ /* 0x000fc80008400000 */
[----:B------:R-:W1:Y:S01]  /*4cd0*/  LDC R21, c[0x0][0x148] ;  /* 0x00005200ff157b82 */ /* 0x000e620000000800 */
[-CC-:B--2---:R-:W-:Y:S02]  /*4ce0*/  SHF.R.U64 R10, R13, R11.reuse, R0.reuse ;  /* 0x0000000b0d0a7219 */ /* 0x184fe40000001200 */
[----:B------:R-:W-:Y:S02]  /*4cf0*/  SHF.R.U32.HI R3, RZ, R11, R0 ;  /* 0x0000000bff037219 */ /* 0x000fe40000011600 */
[----:B------:R2:W3:Y:S03]  /*4d00*/  F2I.U32.TRUNC.NTZ R0, R6 ;  /* 0x0000000600007305 */ /* 0x0004e6000020f000 */
[----:B------:R-:W1:Y:S01]  /*4d10*/  LDC R14, c[0x0][0x648] ;  /* 0x00019200ff0e7b82 */ /* 0x000e620000000800 */
[-CC-:B----4-:R-:W-:Y:S02]  /*4d20*/  SHF.R.U64 R15, R10, R8.reuse, R3.reuse ;  /* 0x000000080a0f7219 */ /* 0x190fe40000001203 */
[----:B------:R-:W-:-:S03]  /*4d30*/  SHF.R.U32.HI R5, RZ, R8, R3 ;  /* 0x00000008ff057219 */ /* 0x000fc60000011603 */
[----:B------:R-:W-:Y:S02]  /*4d40*/  IMAD.MOV.U32 R4, RZ, RZ, R15 ;  /* 0x000000ffff047224 */ /* 0x000fe400078e000f */
[----:B-----5:R-:W4:Y:S01]  /*4d50*/  LDC R20, c[0x0][0x638] ;  /* 0x00018e00ff147b82 */ /* 0x020f220000000800 */
[----:B0-----:R-:W-:-:S07]  /*4d60*/  IMAD R25, R9, R7, R12 ;  /* 0x0000000709197224 */ /* 0x001fce00078e020c */
[----:B------:R-:W0:Y:S08]  /*4d70*/  LDC R24, c[0x0][0x610] ;  /* 0x00018400ff187b82 */ /* 0x000e300000000800 */
[----:B------:R-:W0:Y:S01]  /*4d80*/  LDC R28, c[0x0][0x600] ;  /* 0x00018000ff1c7b82 */ /* 0x000e220000000800 */
[----:B--23--:R-:W-:Y:S05]  /*4d90*/  @!P0 BRA `(.L_x_103) ;  /* 0x0000000000288947 */ /* 0x00cfea0003800000 */
        /* <DEDUP_REMOVED lines=10> */
.L_x_103:
[----:B------:R-:W-:Y:S02]  /*4e40*/  ISETP.NE.AND P0, PT, R2, 0x1, PT ;  /* 0x000000010200780c */ /* 0x000fe40003f05270 */
[----:B-1----:R-:W-:Y:S01]  /*4e50*/  SHF.R.U64 R3, R4, R14, R5 ;  /* 0x0000000e04037219 */ /* 0x002fe20000001205 */
[----:B------:R-:W-:Y:S01]  /*4e60*/  IMAD.MOV R5, RZ, RZ, -R0 ;  /* 0x000000ffff057224 */ /* 0x000fe200078e0a00 */
[----:B------:R-:W-:-:S03]  /*4e70*/  LOP3.LUT R0, R10, R69, RZ, 0xc0, !PT ;  /* 0x000000450a007212 */ /* 0x000fc600078ec0ff */
[----:B------:R-:W-:Y:S02]  /*4e80*/  IMAD.MOV R4, RZ, RZ, -R3 ;  /* 0x000000ffff047224 */ /* 0x000fe400078e0a03 */
[----:B------:R-:W-:Y:S01]  /*4e90*/  IMAD R22, R65, R3, R0 ;  /* 0x0000000341167224 */ /* 0x000fe200078e0200 */
[----:B------:R-:W-:Y:S01]  /*4ea0*/  LOP3.LUT R3, R13, R68, RZ, 0xc0, !PT ;  /* 0x000000440d037212 */ /* 0x000fe200078ec0ff */
[----:B----4-:R-:W-:Y:S02]  /*4eb0*/  IMAD R0, R4, R20, R15 ;  /* 0x0000001404007224 */ /* 0x010fe400078e020f */
[----:B------:R-:W-:Y:S02]  /*4ec0*/  @P0 IMAD R25, R21, R5, R18 ;  /* 0x0000000515190224 */ /* 0x000fe400078e0212 */
[----:B0-----:R-:W-:Y:S02]  /*4ed0*/  IMAD R3, R0, R28, R3 ;  /* 0x0000001c00037224 */ /* 0x001fe400078e0203 */
[----:B------:R-:W-:-:S02]  /*4ee0*/  IMAD R22, R22, R24, R25 ;  /* 0x0000001816167224 */ /* 0x000fc400078e0219 */
[----:B------:R-:W-:-:S03]  /*4ef0*/  IMAD.MOV.U32 R4, RZ, RZ, 0x1 ;  /* 0x00000001ff047424 */ /* 0x000fc600078e00ff */
[----:B------:R-:W-:Y:S02]  /*4f00*/  SEL R18, R3, R22, !P0 ;  /* 0x0000001603127207 */ /* 0x000fe40004000000 */
[----:B------:R-:W-:Y:S02]  /*4f10*/  PRMT R0, R4, 0x7610, R0 ;  /* 0x0000761004007816 */ /* 0x000fe40000000000 */
[----:B------:R-:W-:-:S07]  /*4f20*/  SEL R22, R22, R3, !P0 ;  /* 0x0000000316167207 */ /* 0x000fce0004000000 */
.L_x_101:
[----:B------:R-:W-:Y:S01]  /*4f30*/  UIMAD.WIDE.U32 UR4, UR38, 0x24924925, URZ ;  /* 0x24924925260478a5 */ /* 0x000fe2000f8e003f */
[----:B------:R-:W-:Y:S02]  /*4f40*/  LOP3.LUT P0, RZ, R0, 0xff, RZ, 0xc0, !PT ;  /* 0x000000ff00ff7812 */ /* 0x000fe4000780c0ff */
[----:B------:R-:W-:Y:S01]  /*4f50*/  LOP3.LUT R75, R75, 0x1, RZ, 0x3c, !PT ;  /* 0x000000014b4b7812 */ /* 0x000fe200078e3cff */
[----:B------:R-:W-:-:S04]  /*4f60*/  UIADD3 UR4, UR38, -UR5, URZ ;  /* 0x8000000526047290 */ /* 0x000fc8000fffe03f */
[----:B------:R-:W-:-:S04]  /*4f70*/  ULEA.HI UR4, UR4, UR5, URZ, 0x1f ;  /* 0x0000000504047291 */ /* 0x000fc8000f8ff83f */
[----:B------:R-:W-:-:S04]  /*4f80*/  USHF.R.U32.HI UR4, URZ, 0x2, UR4 ;  /* 0x000000023f047899 */ /* 0x000fc80008011604 */
[----:B------:R-:W-:Y:S01]  /*4f90*/  UIMAD UR38, UR4, -0x7, UR38 ;  /* 0xfffffff9042678a4 */ /* 0x000fe2000f8e0226 */
[----:B------:R-:W-:Y:S11]  /*4fa0*/  @P0 BRA `(.L_x_104) ;  /* 0xffffffc800180947 */ /* 0x000ff6000383ffff */
[----:B------:R-:W-:Y:S05]  /*4fb0*/  EXIT ;  /* 0x000000000000794d */ /* 0x000fea0003800000 */
.L_x_17:
[----:B------:R-:W-:-:S08]  /*4fc0*/  ISETP.NE.AND P0, PT, R14, RZ, PT ;  /* 0x000000ff0e00720c */ /* 0x000fd00003f05270 */
[----:B0-----:R-:W0:-:S00]  /*4fd0*/  USETMAXREG.DEALLOC.CTAPOOL 0x28 ;  /* 0x00000028000079c8 */ /* 0x001e0000080e0500 */
[----:B------:R-:W-:Y:S05]  /*4fe0*/  @P0 EXIT ;  /* 0x000000000000094d */ /* 0x000fea0003800000 */
[----:B0-----:R-:W-:Y:S01]  /*4ff0*/  LOP3.LUT P0, RZ, R3, 0xff, RZ, 0xc0, !PT ;  /* 0x000000ff03ff7812 */ /* 0x001fe2000780c0ff */
[----:B------:R-:W-:Y:S02]  /*5000*/  IMAD.MOV.U32 R3, RZ, RZ, 0x1 ;  /* 0x00000001ff037424 */ /* 0x000fe400078e00ff */
[----:B------:R-:W-:-:S10]  /*5010*/  IMAD.MOV.U32 R8, RZ, RZ, RZ ;  /* 0x000000ffff087224 */ /* 0x000fd400078e00ff */
[----:B------:R-:W-:Y:S05]  /*5020*/  @!P0 BRA `(.L_x_105) ;  /* 0x0000000c00608947 */ /* 0x000fea0003800000 */
[----:B------:R-:W0:Y:S01]  /*5030*/  S2UR UR8, SR_CgaCtaId ;  /* 0x00000000000879c3 */ /* 0x000e220000008800 */
[----:B------:R-:W-:Y:S01]  /*5040*/  LOP3.LUT P0, RZ, R4, 0x1f, RZ, 0xc0, !PT ;  /* 0x0000001f04ff7812 */ /* 0x000fe2000780c0ff */
[----:B------:R-:W-:Y:S01]  /*5050*/  ULDC UR5, c[0x0][0x658] ;  /* 0x0001960000057ab9 */ /* 0x000fe20000000800 */
[----:B------:R-:W-:Y:S01]  /*5060*/  UMOV UR6, 0xffffffff ;  /* 0xffffffff00067882 */ /* 0x000fe20000000000 */
[----:B------:R-:W-:Y:S01]  /*5070*/  BSSY B0, `(.L_x_105) ;  /* 0x00000d3000007945 */ /* 0x000fe20003800000 */
[----:B------:R-:W-:Y:S01]  /*5080*/  USHF.L.U32 UR6, UR6, UR5, URZ ;  /* 0x0000000506067299 */ /* 0x000fe2000800063f */
[C---:B------:R-:W-:Y:S01]  /*5090*/  ISETP.NE.AND P2, PT, R5.reuse, RZ, PT ;  /* 0x000000ff0500720c */ /* 0x040fe20003f45270 */
[----:B------:R-:W-:Y:S01]  /*50a0*/  IMAD.MOV.U32 R10, RZ, RZ, 0x1 ;  /* 0x00000001ff0a7424 */ /* 0x000fe200078e00ff */
[----:B------:R-:W-:Y:S01]  /*50b0*/  ISETP.NE.OR P0, PT, R5, RZ, !P0 ;  /* 0x000000ff0500720c */ /* 0x000fe20004705670 */
[----:B------:R-:W-:Y:S01]  /*50c0*/  IMAD.MOV.U32 R3, RZ, RZ, 0x1 ;  /* 0x00000001ff037424 */ /* 0x000fe200078e00ff */
[----:B------:R-:W-:Y:S01]  /*50d0*/  LOP3.LUT R9, R23, 0x2, RZ, 0xfc, !PT ;  /* 0x0000000217097812 */ /* 0x000fe200078efcff */
[----:B------:R-:W-:Y:S01]  /*50e0*/  IMAD.MOV.U32 R8, RZ, RZ, RZ ;  /* 0x000000ffff087224 */ /* 0x000fe200078e00ff */
[----:B------:R-:W-:Y:S01]  /*50f0*/  ULDC UR4, c[0x0][0x600] ;  /* 0x0001800000047ab9 */ /* 0x000fe20000000800 */
[----:B------:R-:W-:Y:S01]  /*5100*/  UMOV UR7, 0x1 ;  /* 0x0000000100077882 */ /* 0x000fe20000000000 */
[----:B------:R-:W-:-:S02]  /*5110*/  UIADD3 UR13, UR40, 0x1, URZ ;  /* 0x00000001280d7890 */ /* 0x000fc4000fffe03f */
[----:B------:R-:W-:Y:S02]  /*5120*/  UIADD3 UR4, UR4, -0x1, URZ ;  /* 0xffffffff04047890 */ /* 0x000fe4000fffe03f */
[----:B------:R-:W-:Y:S02]  /*5130*/  USHF.L.U32 UR5, UR7, UR5, URZ ;  /* 0x0000000507057299 */ /* 0x000fe4000800063f */
[----:B------:R-:W-:Y:S01]  /*5140*/  ULOP3.LUT UR6, URZ, UR6, URZ, 0x33, !UPT ;  /* 0x000000063f067292 */ /* 0x000fe2000f8e333f */
[----:B------:R-:W-:Y:S01]  /*5150*/  ULDC.64 UR30, c[0x0][0x198] ;  /* 0x00006600001e7ab9 */ /* 0x000fe20000000a00 */
[----:B0-----:R-:W-:-:S10]  /*5160*/  IMAD.U32 R11, RZ, RZ, UR8 ;  /* 0x00000008ff0b7e24 */ /* 0x001fd4000f8e00ff */
.L_x_117:
[----:B------:R-:W-:-:S03]  /*5170*/  UMOV UR7, 0xffffffff ;  /* 0xffffffff00077882 */ /* 0x000fc60000000000 */
[----:B------:R-:W-:Y:S05]  /*5180*/  BRA.DIV UR7, `(.L_x_106) ;  /* 0x0000001207907947 */ /* 0x000fea000b800000 */
[----:B------:R-:W-:-:S13]  /*5190*/  ELECT P6, URZ, PT ;  /* 0x00000000003f782f */ /* 0x000fda00038c0000 */
.L_x_133:
[----:B------:R-:W0:Y:S01]  /*51a0*/  LDC R4, c[0x0][0x28c] ;  /* 0x0000a300ff047b82 */ /* 0x000e220000000800 */
[----:B------:R-:W-:Y:S01]  /*51b0*/  BSSY B1, `(.L_x_107) ;  /* 0x0000048000017945 */ /* 0x000fe20003800000 */
[----:B0-----:R-:W-:-:S13]  /*51c0*/  ISETP.LT.OR P6, PT, R4, 0x1, !P6 ;  /* 0x000000010400780c */ /* 0x001fda00077c1670 */
[----:B------:R-:W-:Y:S05]  /*51d0*/  @P6 BRA `(.L_x_108) ;  /* 0x0000000400146947 */ /* 0x000fea0003800000 */
[----:B------:R-:W-:Y:S02]  /*51e0*/  IMAD R11, R22, 0x2, R11 ;  /* 0x00000002160b7824 */ /* 0x000fe400078e020b */
[----:B------:R-:W-:Y:S02]  /*51f0*/  IMAD.SHL.U32 R18, R18, 0x40, RZ ;  /* 0x0000004012127824 */ /* 0x000fe400078e00ff */
[----:B------:R-:W-:Y:S02]  /*5200*/  IMAD.MOV.U32 R15, RZ, RZ, RZ ;  /* 0x000000ffff0f7224 */ /* 0x000fe400078e00ff */
[----:B------:R-:W-:Y:S02]  /*5210*/  IMAD.U32 R20, RZ, RZ, UR13 ;  /* 0x0000000dff147e24 */ /* 0x000fe4000f8e00ff */
[----:B------:R-:W-:Y:S02]  /*5220*/  IMAD.MOV.U32 R4, RZ, RZ, R3 ;  /* 0x000000ffff047224 */ /* 0x000fe400078e0003 */
[----:B------:R-:W-:-:S02]  /*5230*/  IMAD.MOV.U32 R6, RZ, RZ, R8 ;  /* 0x000000ffff067224 */ /* 0x000fc400078e0008 */
[----:B------:R-:W-:-:S07]  /*5240*/  IMAD.SHL.U32 R12, R11, 0x20, RZ ;  /* 0x000000200b0c7824 */ /* 0x000fce00078e00ff */
.L_x_112:
[----:B------:R-:W0:Y:S01]  /*5250*/  S2UR UR7, SR_CgaCtaId ;  /* 0x00000000000779c3 */ /* 0x000e220000008800 */
[----:B------:R-:W-:Y:S02]  /*5260*/  MOV R14, 0x400 ;  /* 0x00000400000e7802 */ /* 0x000fe40000000f00 */
[----:B------:R-:W-:-:S05]  /*5270*/  SHF.L.U32 R5, R4, 0x1f, RZ ;  /* 0x0000001f04057819 */ /* 0x000fca00000006ff */
[----:B------:R-:W1:Y:S01]  /*5280*/  @!P2 LDC R7, c[0x0][0x500] ;  /* 0x00014000ff07ab82 */ /* 0x000e620000000800 */
[----:B0-----:R-:W-:-:S05]  /*5290*/  IMAD.U32 R11, RZ, RZ, UR7 ;  /* 0x00000007ff0b7e24 */ /* 0x001fca000f8e00ff */
[----:B------:R-:W-:-:S05]  /*52a0*/  LEA R13, R11, R14, 0x18 ;  /* 0x0000000e0b0d7211 */ /* 0x000fca00078ec0ff */
[----:B------:R-:W-:-:S04]  /*52b0*/  IMAD R14, R6, 0x8, R13 ;  /* 0x00000008060e7824 */ /* 0x000fc800078e020d */
[----:B------:R-:W0:Y:S02]  /*52c0*/  SYNCS.PHASECHK.TRANS64.TRYWAIT P1, [R14+URZ+0x38], R5 ;  /* 0x000038050e0075a7 */ /* 0x000e24000802017f */
[----:B01----:R-:W-:Y:S05]  /*52d0*/  @!P1 BRA `(.L_x_109) ;  /* 0x00000010005c9947 */ /* 0x003fea0003800000 */
.L_x_134:
[----:B0-----:R-:W-:Y:S01]  /*52e0*/  PRMT R5, R9, 0x9910, RZ ;  /* 0x0000991009057816 */ /* 0x001fe200000000ff */
[----:B------:R0:W-:Y:S03]  /*52f0*/  @!P2 SYNCS.ARRIVE.TRANS64 RZ, [R14+URZ], R7 ;  /* 0x000000070effa9a7 */ /* 0x0001e6000800003f */
[----:B------:R-:W-:-:S13]  /*5300*/  ISETP.NE.AND P1, PT, R5, 0x2, PT ;  /* 0x000000020500780c */ /* 0x000fda0003f25270 */
[----:B0-----:R-:W-:Y:S05]  /*5310*/  @P1 BRA `(.L_x_110) ;  /* 0x0000000000041947 */ /* 0x001fea0003800000 */
[----:B------:R-:W-:Y:S01]  /*5320*/  BPT.TRAP 0x1 ;  /* 0x000000040000795c */ /* 0x000fe20000300000 */
.L_x_110:
[----:B------:R-:W-:Y:S05]  /*5330*/  @P0 BRA `(.L_x_111) ;  /* 0x0000000000040947 */ /* 0x000fea0003800000 */
[----:B------:R-:W-:Y:S01]  /*5340*/  BPT.TRAP 0x1 ;  /* 0x000000040000795c */ /* 0x000fe20000300000 */
.L_x_111:
[----:B------:R-:W-:Y:S01]  /*5350*/  IMAD R5, R6, 0x4, R11 ;  /* 0x0000000406057824 */ /* 0x000fe200078e020b */
[----:B------:R-:W-:Y:S01]  /*5360*/  R2UR UR34, R15 ;  /* 0x000000000f2272ca */ /* 0x000fe200000e0000 */
[----:B------:R-:W-:Y:S01]  /*5370*/  VIADD R20, R20, 0xffffffff ;  /* 0xffffffff14147836 */ /* 0x000fe20000000000 */
[----:B------:R-:W-:Y:S01]  /*5380*/  R2UR UR33, R14 ;  /* 0x000000000e2172ca */ /* 0x000fe200000e0000 */
[----:B------:R-:W-:Y:S01]  /*5390*/  IMAD.SHL.U32 R5, R5, 0x800, RZ ;  /* 0x0000080005057824 */ /* 0x000fe200078e00ff */
[----:B------:R-:W-:Y:S01]  /*53a0*/  R2UR UR36, R19 ;  /* 0x00000000132472ca */ /* 0x000fe200000e0000 */
[----:B------:R-:W-:Y:S01]  /*53b0*/  UIADD3 UR14, UP0, UR30, 0xf0, URZ ;  /* 0x000000f01e0e7890 */ /* 0x000fe2000ff1e03f */
[----:B------:R-:W-:Y:S01]  /*53c0*/  R2UR UR35, R12 ;  /* 0x000000000c2372ca */ /* 0x000fe200000e0000 */
[--C-:B------:R-:W-:Y:S01]  /*53d0*/  IMAD R5, R5, 0x2, R13.reuse ;  /* 0x0000000205057824 */ /* 0x100fe200078e020d */
[----:B------:R-:W-:Y:S01]  /*53e0*/  R2UR UR19, R18 ;  /* 0x00000000121372ca */ /* 0x000fe200000e0000 */
[----:B------:R-:W-:Y:S01]  /*53f0*/  IMAD R13, R6, 0x4000, R13 ;  /* 0x00004000060d7824 */ /* 0x000fe200078e020d */
[----:B------:R-:W-:Y:S01]  /*5400*/  UIADD3 UR38, UP1, UR30, 0x1f0, URZ ;  /* 0x000001f01e267890 */ /* 0x000fe2000ff3e03f */
[----:B------:R-:W-:Y:S01]  /*5410*/  ISETP.GT.AND P3, PT, R20, 0x1, PT ;  /* 0x000000011400780c */ /* 0x000fe20003f64270 */
[----:B------:R-:W-:Y:S01]  /*5420*/  UIADD3.X UR15, URZ, UR31, URZ, UP0, !UPT ;  /* 0x0000001f3f0f7290 */ /* 0x000fe200087fe43f */
[----:B------:R-:W-:Y:S01]  /*5430*/  R2UR UR24, R5 ;  /* 0x00000000051872ca */ /* 0x000fe200000e0000 */
[----:B------:R-:W-:Y:S01]  /*5440*/  UIADD3 UR26, UR34, 0x40, URZ ;  /* 0x00000040221a7890 */ /* 0x000fe2000fffe03f */
[----:B------:R-:W-:Y:S01]  /*5450*/  R2UR UR8, R13 ;  /* 0x000000000d0872ca */ /* 0x000fe200000e0000 */
[----:B------:R-:W-:Y:S01]  /*5460*/  UIADD3.X UR39, URZ, UR31, URZ, UP1, !UPT ;  /* 0x0000001f3f277290 */ /* 0x000fe20008ffe43f */
[----:B------:R-:W-:Y:S01]  /*5470*/  VIADD R6, R6, 0x1 ;  /* 0x0000000106067836 */ /* 0x000fe20000000000 */
[----:B------:R-:W-:Y:S01]  /*5480*/  UMOV UR7, 0x30000 ;  /* 0x0003000000077882 */ /* 0x000fe20000000000 */
[----:B------:R-:W-:Y:S01]  /*5490*/  UMOV UR22, 0x0 ;  /* 0x0000000000167882 */ /* 0x000fe20000000000 */
[----:B------:R-:W-:Y:S01]  /*54a0*/  UMOV UR23, 0x10000000 ;  /* 0x1000000000177882 */ /* 0x000fe20000000000 */
[----:B------:R-:W-:Y:S01]  /*54b0*/  UMOV UR25, UR33 ;  /* 0x0000002100197c82 */ /* 0x000fe20008000000 */
[----:B------:R-:W-:Y:S01]  /*54c0*/  ISETP.NE.AND P1, PT, R6, 0x7, PT ;  /* 0x000000070600780c */ /* 0x000fe20003f25270 */
[----:B------:R-:W-:Y:S01]  /*54d0*/  UMOV UR28, UR36 ;  /* 0x00000024001c7c82 */ /* 0x000fe20008000000 */
[----:B------:R-:W-:Y:S01]  /*54e0*/  UMOV UR27, UR35 ;  /* 0x00000023001b7c82 */ /* 0x000fe20008000000 */
[----:B------:R-:W-:Y:S01]  /*54f0*/  UMOV UR17, UR33 ;  /* 0x0000002100117c82 */ /* 0x000fe20008000000 */
[----:B------:R-:W-:Y:S01]  /*5500*/  UIADD3 UR32, UR24, 0x180, URZ ;  /* 0x0000018018207890 */ /* 0x000fe2000fffe03f */
[----:B------:R-:W-:Y:S01]  /*5510*/  SEL R5, RZ, 0x1, P1 ;  /* 0x00000001ff057807 */ /* 0x000fe20000800000 */
[----:B------:R-:W-:Y:S01]  /*5520*/  UIADD3 UR24, UR24, 0x2180, URZ ;  /* 0x0000218018187890 */ /* 0x000fe2000fffe03f */
[----:B------:R-:W-:Y:S01]  /*5530*/  VIADD R15, R15, 0x80 ;  /* 0x000000800f0f7836 */ /* 0x000fe20000000000 */
[----:B------:R-:W-:Y:S01]  /*5540*/  UIADD3 UR16, UR8, 0x1c180, URZ ;  /* 0x0001c18008107890 */ /* 0x000fe2000fffe03f */
[----:B------:R-:W-:Y:S01]  /*5550*/  LOP3.LUT R4, R4, R5, RZ, 0x3c, !PT ;  /* 0x0000000504047212 */ /* 0x000fe200078e3cff */
[----:B------:R-:W-:Y:S01]  /*5560*/  UIADD3 UR8, UR8, 0x1e180, URZ ;  /* 0x0001e18008087890 */ /* 0x000fe2000fffe03f */
[----:B------:R-:W-:Y:S01]  /*5570*/  SEL R6, R6, RZ, P1 ;  /* 0x000000ff06067207 */ /* 0x000fe20000800000 */
[----:B------:R-:W-:Y:S01]  /*5580*/  UMOV UR18, UR34 ;  /* 0x0000002200127c82 */ /* 0x000fe20008000000 */
[----:B------:R-:W-:Y:S01]  /*5590*/  UMOV UR20, UR36 ;  /* 0x0000002400147c82 */ /* 0x000fe20008000000 */
[----:B------:R0:W-:Y:S01]  /*55a0*/  UTMALDG.3D.MULTICAST [UR32], [UR14], UR7, desc[UR22] ;  /* 0x000016200e0073b4 */ /* 0x0001e20008011807 */
[----:B------:R-:W-:Y:S01]  /*55b0*/  UMOV UR9, UR33 ;  /* 0x0000002100097c82 */ /* 0x000fe20008000000 */
[----:B------:R-:W-:Y:S01]  /*55c0*/  UMOV UR11, UR19 ;  /* 0x00000013000b7c82 */ /* 0x000fe20008000000 */
[----:B------:R-:W-:Y:S01]  /*55d0*/  UMOV UR12, UR36 ;  /* 0x00000024000c7c82 */ /* 0x000fe20008000000 */
[----:B------:R-:W-:Y:S01]  /*55e0*/  UMOV UR10, UR26 ;  /* 0x0000001a000a7c82 */ /* 0x000fe20008000000 */
[----:B------:R0:W-:Y:S01]  /*55f0*/  UTMALDG.3D.MULTICAST [UR24], [UR14], UR7, desc[UR22] ;  /* 0x000016180e0073b4 */ /* 0x0001e20008011807 */
[----:B------:R0:W-:Y:S01]  /*5600*/  UTMALDG.3D [UR16], [UR38], desc[UR22] ;  /* 0x00001610260075b4 */ /* 0x0001e20008011000 */
[----:B------:R0:W-:Y:S02]  /*5610*/  UTMALDG.3D [UR8], [UR38], desc[UR22] ;  /* 0x00001608260075b4 */ /* 0x0001e40008011000 */
[----:B0-----:R-:W-:Y:S05]  /*5620*/  @P3 BRA `(.L_x_112) ;  /* 0xfffffffc00083947 */ /* 0x001fea000383ffff */
.L_x_108:
[----:B------:R-:W-:Y:S05]  /*5630*/  BSYNC B1 ;  /* 0x0000000000017941 */ /* 0x000fea0003800000 */
.L_x_107:
[----:B------:R-:W3:Y:S01]  /*5640*/  LDL.64 R24, [R1] ;  /* 0x0000000001187983 */ /* 0x000ee20000100a00 */
[----:B------:R-:W-:Y:S01]  /*5650*/  LOP3.LUT P4, RZ, R10, 0xff, RZ, 0xc0, !PT ;  /* 0x000000ff0aff7812 */ /* 0x000fe2000788c0ff */
[----:B------:R-:W-:Y:S01]  /*5660*/  VIADD R13, R8, UR40 ;  /* 0x00000028080d7c36 */ /* 0x000fe20008000000 */
[----:B------:R-:W-:Y:S01]  /*5670*/  ULDC.64 UR8, c[0x0][0x650] ;  /* 0x0001940000087ab9 */ /* 0x000fe20000000a00 */
[----:B------:R-:W-:Y:S01]  /*5680*/  IMAD.U32 R7, RZ, RZ, UR40 ;  /* 0x00000028ff077e24 */ /* 0x000fe2000f8e00ff */
[----:B------:R-:W-:Y:S01]  /*5690*/  UISETP.GE.U32.AND UP0, UPT, UR40, 0x7, UPT ;  /* 0x000000072800788c */ /* 0x000fe2000bf06070 */
[C---:B------:R-:W-:Y:S01]  /*56a0*/  IMAD.WIDE.U32 R4, R13.reuse, 0x24924925, RZ ;  /* 0x249249250d047825 */ /* 0x040fe200078e00ff */
[----:B------:R-:W-:Y:S01]  /*56b0*/  ISETP.GT.U32.AND P1, PT, R13, 0x6, PT ;  /* 0x000000060d00780c */ /* 0x000fe20003f24070 */
[----:B------:R-:W-:Y:S01]  /*56c0*/  BSSY B1, `(.L_x_113) ;  /* 0x000006b000017945 */ /* 0x000fe20003800000 */
[----:B------:R-:W-:Y:S01]  /*56d0*/  PRMT R10, RZ, 0x7610, R10 ;  /* 0x00007610ff0a7816 */ /* 0x000fe2000000000a */
[----:B------:R-:W-:Y:S01]  /*56e0*/  IMAD.MOV.U32 R22, RZ, RZ, -0x1 ;  /* 0xffffffffff167424 */ /* 0x000fe200078e00ff */
[----:B------:R-:W-:Y:S01]  /*56f0*/  ISETP.LT.U32.AND P1, PT, R7, 0x7, P1 ;  /* 0x000000070700780c */ /* 0x000fe20000f21070 */
[----:B------:R-:W-:Y:S01]  /*5700*/  IMAD.IADD R7, R13, 0x1, -R5 ;  /* 0x000000010d077824 */ /* 0x000fe200078e0a05 */
[----:B------:R-:W-:Y:S01]  /*5710*/  PLOP3.LUT P3, PT, PT, PT, UP0, 0x80, 0x0 ;  /* 0x000000000000781c */ /* 0x000fe20003f6f008 */
[----:B------:R-:W0:Y:S01]  /*5720*/  @P4 S2R R11, SR_CgaCtaId ;  /* 0x00000000000b4919 */ /* 0x000e220000008800 */
[----:B------:R-:W-:Y:S01]  /*5730*/  SEL R4, RZ, 0x1, !P1 ;  /* 0x00000001ff047807 */ /* 0x000fe20004800000 */
[----:B------:R-:W-:Y:S01]  /*5740*/  IMAD.MOV.U32 R18, RZ, RZ, -0x1 ;  /* 0xffffffffff127424 */ /* 0x000fe200078e00ff */
[----:B------:R-:W-:Y:S01]  /*5750*/  @P4 MOV R6, 0x400 ;  /* 0x0000040000064802 */ /* 0x000fe20000000f00 */
[----:B------:R-:W-:Y:S01]  /*5760*/  IMAD.MOV.U32 R19, RZ, RZ, -0x1 ;  /* 0xffffffffff137424 */ /* 0x000fe200078e00ff */
[----:B------:R-:W-:-:S02]  /*5770*/  LEA.HI R7, R7, R5, RZ, 0x1f ;  /* 0x0000000507077211 */ /* 0x000fc400078ff8ff */
[----:B------:R-:W-:Y:S02]  /*5780*/  LOP3.LUT R3, R3, R4, RZ, 0x3c, !PT ;  /* 0x0000000403037212 */ /* 0x000fe400078e3cff */
[----:B------:R-:W-:Y:S02]  /*5790*/  SHF.R.U32.HI R8, RZ, 0x2, R7 ;  /* 0x00000002ff087819 */ /* 0x000fe40000011607 */
[----:B------:R-:W-:Y:S02]  /*57a0*/  PRMT R4, RZ, 0x7610, R4 ;  /* 0x00007610ff047816 */ /* 0x000fe40000000004 */
[----:B------:R-:W-:Y:S01]  /*57b0*/  @P3 LOP3.LUT R3, R3, 0x1, R8, 0x78, !PT ;  /* 0x0000000103033812 */ /* 0x000fe200078e7808 */
[----:B------:R-:W-:Y:S01]  /*57c0*/  IMAD R8, R8, -0x7, R13 ;  /* 0xfffffff908087824 */ /* 0x000fe200078e020d */
[----:B0-----:R-:W-:-:S04]  /*57d0*/  @P4 LEA R6, R11, R6, 0x18 ;  /* 0x000000060b064211 */ /* 0x001fc800078ec0ff */
[----:B------:R0:W-:Y:S01]  /*57e0*/  @P4 SYNCS.ARRIVE.TRANS64.A1T0 RZ, [R6+URZ+0xa8], RZ ;  /* 0x0000a8ff06ff49a7 */ /* 0x0001e2000810003f */
[----:B---3--:R-:W-:-:S05]  /*57f0*/  IADD3 R16, P1, R16, R24, RZ ;  /* 0x0000001810107210 */ /* 0x008fca0007f3e0ff */
[----:B------:R-:W-:Y:S01]  /*5800*/  IMAD.X R17, R17, 0x1, R0, P1 ;  /* 0x0000000111117824 */ /* 0x000fe200008e0600 */
[----:B------:R-:W-:-:S04]  /*5810*/  ISETP.GE.U32.AND P1, PT, R16, UR8, PT ;  /* 0x0000000810007c0c */ /* 0x000fc8000bf26070 */
[----:B------:R-:W-:-:S13]  /*5820*/  ISETP.GE.U32.AND.EX P1, PT, R17, UR9, PT, P1 ;  /* 0x0000000911007c0c */ /* 0x000fda000bf26110 */
[----:B0-----:R-:W-:Y:S05]  /*5830*/  @P1 BRA `(.L_x_114) ;  /* 0x00000004004c1947 */ /* 0x001fea0003800000 */
[----:B------:R-:W0:Y:S01]  /*5840*/  S2R R13, SR_CTAID.X ;  /* 0x00000000000d7919 */ /* 0x000e220000002500 */
[----:B------:R-:W-:Y:S01]  /*5850*/  ULDC.64 UR8, c[0x0][0x628] ;  /* 0x00018a0000087ab9 */ /* 0x000fe20000000a00 */
[----:B------:R-:W1:Y:S01]  /*5860*/  LDC R14, c[0x0][0x144] ;  /* 0x00005100ff0e7b82 */ /* 0x000e620000000800 */
[----:B------:R-:W-:Y:S01]  /*5870*/  ISETP.NE.U32.AND P1, PT, RZ, UR8, PT ;  /* 0x00000008ff007c0c */ /* 0x000fe2000bf25070 */
[----:B------:R-:W3:Y:S01]  /*5880*/  S2R R12, SR_CTAID.Y ;  /* 0x00000000000c7919 */ /* 0x000ee20000002600 */
[----:B------:R-:W-:Y:S01]  /*5890*/  ULDC UR10, c[0x0][0x630] ;  /* 0x00018c00000a7ab9 */ /* 0x000fe20000000800 */
[----:B------:R-:W-:Y:S01]  /*58a0*/  ULDC UR11, c[0x0][0x150] ;  /* 0x00005400000b7ab9 */ /* 0x000fe20000000800 */
[----:B------:R-:W-:Y:S01]  /*58b0*/  ISETP.NE.AND.EX P1, PT, RZ, UR9, PT, P1 ;  /* 0x00000009ff007c0c */ /* 0x000fe2000bf25310 */
[----:B------:R-:W-:Y:S02]  /*58c0*/  IMAD.MOV.U32 R4, RZ, RZ, R16 ;  /* 0x000000ffff047224 */ /* 0x000fe400078e0010 */
[----:B------:R-:W-:Y:S01]  /*58d0*/  IMAD.MOV.U32 R5, RZ, RZ, R17 ;  /* 0x000000ffff057224 */ /* 0x000fe200078e0011 */
[----:B0-----:R-:W-:-:S09]  /*58e0*/  I2FP.F32.U32 R18, R13 ;  /* 0x0000000d00127245 */ /* 0x001fd20000201000 */
[----:B------:R-:W-:Y:S05]  /*58f0*/  @!P1 BRA `(.L_x_115) ;  /* 0x0000000000289947 */ /* 0x000fea0003800000 */
[----:B------:R-:W-:Y:S02]  /*5900*/  ULDC UR7, c[0x0][0x634] ;  /* 0x00018d0000077ab9 */ /* 0x000fe40000000800 */
[----:B------:R-:W-:-:S05]  /*5910*/  IADD3 R5, P1, R16, UR7, RZ ;  /* 0x0000000710057c10 */ /* 0x000fca000ff3e0ff */
[----:B------:R-:W-:-:S04]  /*5920*/  IMAD.X R15, RZ, RZ, R17, P1 ;  /* 0x000000ffff0f7224 */ /* 0x000fc800008e0611 */
[----:B------:R-:W-:-:S04]  /*5930*/  IMAD.WIDE.U32 R6, R15, UR8, RZ ;  /* 0x000000080f067c25 */ /* 0x000fc8000f8e00ff */
[----:B------:R-:W-:-:S04]  /*5940*/  IMAD.WIDE.U32 R6, P1, R5, UR9, R6 ;  /* 0x0000000905067c25 */ /* 0x000fc8000f820006 */
[----:B------:R-:W-:-:S04]  /*5950*/  IMAD.WIDE.U32 R4, R5, UR8, RZ ;  /* 0x0000000805047c25 */ /* 0x000fc8000f8e00ff */
[----:B------:R-:W-:Y:S01]  /*5960*/  IMAD.MOV.U32 R4, RZ, RZ, R7 ;  /* 0x000000ffff047224 */ /* 0x000fe200078e0007 */
[----:B------:R-:W-:Y:S01]  /*5970*/  IADD3 RZ, P3, R5, R6, RZ ;  /* 0x0000000605ff7210 */ /* 0x000fe20007f7e0ff */
[----:B------:R-:W-:-:S04]  /*5980*/  IMAD.X R5, RZ, RZ, RZ, P1 ;  /* 0x000000ffff057224 */ /* 0x000fc800008e06ff */
[----:B------:R-:W-:-:S08]  /*5990*/  IMAD.WIDE.U32.X R4, R15, UR9, R4, P3 ;  /* 0x000000090f047c25 */ /* 0x000fd000098e0404 */
.L_x_115:
[----:B------:R-:W-:Y:S01]  /*59a0*/  FMUL R18, R18, UR11 ;  /* 0x0000000b12127c20 */ /* 0x000fe20008400000 */
[--C-:B------:R-:W-:Y:S01]  /*59b0*/  SHF.R.U64 R19, R4, UR10, R5.reuse ;  /* 0x0000000a04137c19 */ /* 0x100fe20008001205 */
[----:B------:R-:W-:Y:S01]  /*59c0*/  ULDC.64 UR8, c[0x0][0x620] ;  /* 0x0001880000087ab9 */ /* 0x000fe20000000a00 */
[----:B------:R-:W-:Y:S01]  /*59d0*/  SHF.R.U32.HI R4, RZ, UR10, R5 ;  /* 0x0000000aff047c19 */ /* 0x000fe20008011605 */
[----:B------:R-:W-:Y:S01]  /*59e0*/  ULDC.64 UR10, c[0x0][0x640] ;  /* 0x00019000000a7ab9 */ /* 0x000fe20000000a00 */
[----:B------:R-:W-:Y:S01]  /*59f0*/  IADD3 R5, P1, RZ, -R19, RZ ;  /* 0x80000013ff057210 */ /* 0x000fe20007f3e0ff */
[----:B------:R-:W0:Y:S01]  /*5a00*/  F2I.U32.TRUNC.NTZ R18, R18 ;  /* 0x0000001200127305 */ /* 0x000e22000020f000 */
[----:B------:R-:W4:Y:S01]  /*5a10*/  LDC R15, c[0x0][0x148] ;  /* 0x00005200ff0f7b82 */ /* 0x000f220000000800 */
[----:B------:R-:W-:Y:S02]  /*5a20*/  ULDC UR7, c[0x0][0x618] ;  /* 0x0001860000077ab9 */ /* 0x000fe40000000800 */
[----:B------:R-:W-:Y:S01]  /*5a30*/  IMAD.X R4, RZ, RZ, ~R4, P1 ;  /* 0x000000ffff047224 */ /* 0x000fe200008e0e04 */
[----:B------:R-:W-:-:S03]  /*5a40*/  ISETP.NE.U32.AND P1, PT, RZ, UR10, PT ;  /* 0x0000000aff007c0c */ /* 0x000fc6000bf25070 */
[----:B------:R-:W-:Y:S01]  /*5a50*/  IMAD R4, R4, UR8, RZ ;  /* 0x0000000804047c24 */ /* 0x000fe2000f8e02ff */
[----:B------:R-:W-:-:S03]  /*5a60*/  ISETP.NE.AND.EX P1, PT, RZ, UR11, PT, P1 ;  /* 0x0000000bff007c0c */ /* 0x000fc6000bf25310 */
[C---:B------:R-:W-:Y:S02]  /*5a70*/  IMAD R7, R5.reuse, UR9, R4 ;  /* 0x0000000905077c24 */ /* 0x040fe4000f8e0204 */
[----:B------:R-:W-:Y:S01]  /*5a80*/  IMAD.WIDE.U32 R4, R5, UR8, R16 ;  /* 0x0000000805047c25 */ /* 0x000fe2000f8e0010 */
[----:B------:R-:W-:-:S03]  /*5a90*/  ULDC UR8, c[0x0][0x154] ;  /* 0x0000550000087ab9 */ /* 0x000fc60000000800 */
[----:B0-----:R-:W-:Y:S02]  /*5aa0*/  IMAD.MOV R6, RZ, RZ, -R18 ;  /* 0x000000ffff067224 */ /* 0x001fe400078e0a12 */
[----:B------:R-:W-:Y:S02]  /*5ab0*/  IMAD.IADD R5, R5, 0x1, R7 ;  /* 0x0000000105057824 */ /* 0x000fe400078e0207 */
[----:B-1----:R-:W-:Y:S01]  /*5ac0*/  IMAD R13, R14, R6, R13 ;  /* 0x000000060e0d7224 */ /* 0x002fe200078e020d */
[----:B---3--:R-:W-:Y:S02]  /*5ad0*/  I2FP.F32.U32 R6, R12 ;  /* 0x0000000c00067245 */ /* 0x008fe40000201000 */
[--C-:B------:R-:W-:Y:S02]  /*5ae0*/  SHF.R.U64 R14, R4, UR7, R5.reuse ;  /* 0x00000007040e7c19 */ /* 0x100fe40008001205 */
[----:B------:R-:W-:Y:S01]  /*5af0*/  SHF.R.U32.HI R5, RZ, UR7, R5 ;  /* 0x00000007ff057c19 */ /* 0x000fe20008011605 */
[----:B------:R-:W-:Y:S01]  /*5b00*/  FMUL R6, R6, UR8 ;  /* 0x0000000806067c20 */ /* 0x000fe20008400000 */
[----:B------:R-:W-:-:S02]  /*5b10*/  ULDC UR7, c[0x0][0x608] ;  /* 0x0001820000077ab9 */ /* 0x000fc40000000800 */
[--C-:B------:R-:W-:Y:S01]  /*5b20*/  SHF.R.U64 R20, R14, UR7, R5.reuse ;  /* 0x000000070e147c19 */ /* 0x100fe20008001205 */
[----:B------:R0:W1:Y:S01]  /*5b30*/  F2I.U32.TRUNC.NTZ R21, R6 ;  /* 0x0000000600157305 */ /* 0x000062000020f000 */
[----:B------:R-:W-:Y:S01]  /*5b40*/  SHF.R.U32.HI R5, RZ, UR7, R5 ;  /* 0x00000007ff057c19 */ /* 0x000fe20008011605 */
[----:B------:R-:W-:-:S03]  /*5b50*/  ULDC UR7, c[0x0][0x658] ;  /* 0x0001960000077ab9 */ /* 0x000fc60000000800 */
[--C-:B------:R-:W-:Y:S02]  /*5b60*/  SHF.R.U64 R18, R20, UR7, R5.reuse ;  /* 0x0000000714127c19 */ /* 0x100fe40008001205 */
[----:B------:R-:W-:-:S03]  /*5b70*/  SHF.R.U32.HI R25, RZ, UR7, R5 ;  /* 0x00000007ff197c19 */ /* 0x000fc60008011605 */
[----:B------:R-:W-:Y:S02]  /*5b80*/  IMAD.MOV.U32 R4, RZ, RZ, R18 ;  /* 0x000000ffff047224 */ /* 0x000fe400078e0012 */
[----:B------:R-:W-:Y:S01]  /*5b90*/  IMAD.MOV.U32 R5, RZ, RZ, R25 ;  /* 0x000000ffff057224 */ /* 0x000fe200078e0019 */
[----:B0-----:R-:W-:Y:S06]  /*5ba0*/  @!P1 BRA `(.L_x_116) ;  /* 0x0000000000289947 */ /* 0x001fec0003800000 */
        /* <DEDUP_REMOVED lines=10> */
.L_x_116:
[----:B------:R-:W-:Y:S01]  /*5c50*/  ISETP.NE.AND P1, PT, R2, 0x1, PT ;  /* 0x000000010200780c */ /* 0x000fe20003f25270 */
[----:B------:R-:W-:Y:S01]  /*5c60*/  ULDC UR7, c[0x0][0x648] ;  /* 0x0001920000077ab9 */ /* 0x000fe20000000800 */
[----:B------:R-:W-:Y:S01]  /*5c70*/  LOP3.LUT R20, R20, UR6, RZ, 0xc0, !PT ;  /* 0x0000000614147c12 */ /* 0x000fe2000f8ec0ff */
[----:B-1----:R-:W-:Y:S01]  /*5c80*/  IMAD.MOV R21, RZ, RZ, -R21 ;  /* 0x000000ffff157224 */ /* 0x002fe200078e0a15 */
[----:B------:R-:W-:Y:S01]  /*5c90*/  SHF.R.U64 R5, R4, UR7, R5 ;  /* 0x0000000704057c19 */ /* 0x000fe20008001205 */
[----:B------:R-:W-:Y:S01]  /*5ca0*/  ULDC UR7, c[0x0][0x638] ;  /* 0x00018e0000077ab9 */ /* 0x000fe20000000800 */
[----:B------:R-:W-:Y:S01]  /*5cb0*/  ULDC UR8, c[0x0][0x610] ;  /* 0x0001840000087ab9 */ /* 0x000fe20000000800 */
[----:B------:R-:W-:Y:S02]  /*5cc0*/  IMAD.MOV.U32 R4, RZ, RZ, 0x1 ;  /* 0x00000001ff047424 */ /* 0x000fe400078e00ff */
[----:B------:R-:W-:Y:S02]  /*5cd0*/  IMAD.MOV R7, RZ, RZ, -R5 ;  /* 0x000000ffff077224 */ /* 0x000fe400078e0a05 */
[----:B------:R-:W-:Y:S01]  /*5ce0*/  IMAD R20, R5, UR5, R20 ;  /* 0x0000000505147c24 */ /* 0x000fe2000f8e0214 */
[----:B------:R-:W-:Y:S01]  /*5cf0*/  LOP3.LUT R5, R14, UR4, RZ, 0xc0, !PT ;  /* 0x000000040e057c12 */ /* 0x000fe2000f8ec0ff */
[----:B----4-:R-:W-:-:S02]  /*5d00*/  @P1 IMAD R13, R15, R21, R12 ;  /* 0x000000150f0d1224 */ /* 0x010fc400078e020c */
[----:B------:R-:W-:Y:S01]  /*5d10*/  IMAD R18, R7, UR7, R18 ;  /* 0x0000000707127c24 */ /* 0x000fe2000f8e0212 */
[----:B------:R-:W-:Y:S01]  /*5d20*/  ULDC UR7, c[0x0][0x600] ;  /* 0x0001800000077ab9 */ /* 0x000fe20000000800 */
[----:B------:R-:W-:Y:S02]  /*5d30*/  IMAD R13, R20, UR8, R13 ;  /* 0x00000008140d7c24 */ /* 0x000fe4000f8e020d */
[----:B------:R-:W-:-:S05]  /*5d40*/  IMAD R22, R18, UR7, R5 ;  /* 0x0000000712167c24 */ /* 0x000fca000f8e0205 */
[----:B------:R-:W-:Y:S02]  /*5d50*/  SEL R18, R22, R13, !P1 ;  /* 0x0000000d16127207 */ /* 0x000fe40004800000 */
[----:B------:R-:W-:-:S07]  /*5d60*/  SEL R22, R13, R22, !P1 ;  /* 0x000000160d167207 */ /* 0x000fce0004800000 */
.L_x_114:
[----:B------:R-:W-:Y:S05]  /*5d70*/  BSYNC B1 ;  /* 0x0000000000017941 */ /* 0x000fea0003800000 */
.L_x_113:
[----:B------:R-:W-:-:S13]  /*5d80*/  LOP3.LUT P1, RZ, R4, 0xff, RZ, 0xc0, !PT ;  /* 0x000000ff04ff7812 */ /* 0x000fda000782c0ff */
[----:B------:R-:W-:Y:S05]  /*5d90*/  @P1 BRA `(.L_x_117) ;  /* 0xfffffff000f41947 */ /* 0x000fea000383ffff */
[----:B------:R-:W-:Y:S05]  /*5da0*/  BSYNC B0 ;  /* 0x0000000000007941 */ /* 0x000fea0003800000 */
.L_x_105:
[----:B------:R-:W-:-:S03]  /*5db0*/  UMOV UR7, 0xffffffff ;  /* 0xffffffff00077882 */ /* 0x000fc60000000000 */
[----:B------:R-:W-:Y:S05]  /*5dc0*/  BRA.DIV UR7, `(.L_x_118) ;  /* 0x0000000607b47947 */ /* 0x000fea000b800000 */
[----:B------:R-:W-:-:S13]  /*5dd0*/  ELECT P6, URZ, PT ;  /* 0x00000000003f782f */ /* 0x000fda00038c0000 */
.L_x_137:
[----:B------:R-:W-:Y:S04]  /*5de0*/  BSSY B0, `(.L_x_119) ;  /* 0x0000046000007945 */ /* 0x000fe80003800000 */
[----:B------:R-:W-:Y:S05]  /*5df0*/  @!P6 BRA `(.L_x_120) ;  /* 0x000000040010e947 */ /* 0x000fea0003800000 */
[----:B------:R-:W-:-:S04]  /*5e00*/  LOP3.LUT R23, R23, 0x2, RZ, 0xfc, !PT ;  /* 0x0000000217177812 */ /* 0x000fc800078efcff */
[----:B------:R-:W-:-:S13]  /*5e10*/  ISETP.NE.AND P0, PT, R23, 0x3, PT ;  /* 0x000000031700780c */ /* 0x000fda0003f05270 */
[----:B------:R-:W-:Y:S05]  /*5e20*/  @!P0 BRA `(.L_x_121) ;  /* 0x0000000000048947 */ /* 0x000fea0003800000 */
[----:B------:R-:W-:Y:S01]  /*5e30*/  BPT.TRAP 0x1 ;  /* 0x000000040000795c */ /* 0x000fe20000300000 */
.L_x_121:
[----:B------:R-:W0:Y:S01]  /*5e40*/  S2R R5, SR_CgaCtaId ;  /* 0x0000000000057919 */ /* 0x000e220000008800 */
[----:B------:R-:W-:Y:S02]  /*5e50*/  MOV R0, 0x400 ;  /* 0x0000040000007802 */ /* 0x000fe40000000f00 */
[----:B------:R-:W-:Y:S02]  /*5e60*/  SHF.L.U32 R2, R3, 0x1f, RZ ;  /* 0x0000001f03027819 */ /* 0x000fe400000006ff */
[----:B0-----:R-:W-:-:S05]  /*5e70*/  LEA R5, R5, R0, 0x18 ;  /* 0x0000000005057211 */ /* 0x001fca00078ec0ff */
[----:B------:R-:W-:-:S04]  /*5e80*/  VIADD R5, R5, 0x38 ;  /* 0x0000003805057836 */ /* 0x000fc80000000000 */
[C---:B------:R-:W-:Y:S02]  /*5e90*/  IMAD R7, R8.reuse, 0x8, R5 ;  /* 0x0000000808077824 */ /* 0x040fe400078e0205 */
[----:B------:R-:W-:Y:S02]  /*5ea0*/  VIADD R8, R8, 0x1 ;  /* 0x0000000108087836 */ /* 0x000fe40000000000 */
[----:B------:R-:W0:Y:S03]  /*5eb0*/  SYNCS.PHASECHK.TRANS64.TRYWAIT P0, [R7+URZ], R2 ;  /* 0x00000002070075a7 */ /* 0x000e26000800017f */
[----:B------:R-:W-:-:S04]  /*5ec0*/  ISETP.NE.AND P1, PT, R8, 0x7, PT ;  /* 0x000000070800780c */ /* 0x000fc80003f25270 */
[----:B------:R-:W-:Y:S02]  /*5ed0*/  SEL R0, RZ, 0x1, P1 ;  /* 0x00000001ff007807 */ /* 0x000fe40000800000 */
[----:B------:R-:W-:Y:S02]  /*5ee0*/  SEL R8, R8, RZ, P1 ;  /* 0x000000ff08087207 */ /* 0x000fe40000800000 */
[----:B------:R-:W-:-:S03]  /*5ef0*/  LOP3.LUT R9, R3, R0, RZ, 0x3c, !PT ;  /* 0x0000000003097212 */ /* 0x000fc600078e3cff */
[----:B------:R-:W-:Y:S01]  /*5f00*/  IMAD R6, R8, 0x8, R5 ;  /* 0x0000000808067824 */ /* 0x000fe200078e0205 */
[----:B------:R-:W-:Y:S01]  /*5f10*/  SHF.L.U32 R3, R9, 0x1f, RZ ;  /* 0x0000001f09037819 */ /* 0x000fe200000006ff */
[----:B0-----:R-:W-:Y:S06]  /*5f20*/  @!P0 BRA `(.L_x_122) ;  /* 0x00000004007c8947 */ /* 0x001fec0003800000 */
.L_x_138:
[----:B------:R-:W1:Y:S01]  /*5f30*/  SYNCS.PHASECHK.TRANS64.TRYWAIT P0, [R6+URZ], R3 ;  /* 0x00000003060075a7 */ /* 0x000e62000800017f */
[----:B------:R-:W-:-:S05]  /*5f40*/  VIADD R0, R8, 0x1 ;  /* 0x0000000108007836 */ /* 0x000fca0000000000 */
[----:B------:R-:W-:-:S04]  /*5f50*/  ISETP.NE.AND P1, PT, R0, 0x7, PT ;  /* 0x000000070000780c */ /* 0x000fc80003f25270 */
[----:B0-----:R-:W-:Y:S02]  /*5f60*/  SEL R2, RZ, 0x1, P1 ;  /* 0x00000001ff027807 */ /* 0x001fe40000800000 */
[----:B------:R-:W-:Y:S02]  /*5f70*/  SEL R0, R0, RZ, P1 ;  /* 0x000000ff00007207 */ /* 0x000fe40000800000 */
[----:B------:R-:W-:-:S03]  /*5f80*/  LOP3.LUT R9, R9, R2, RZ, 0x3c, !PT ;  /* 0x0000000209097212 */ /* 0x000fc600078e3cff */
[----:B------:R-:W-:Y:S01]  /*5f90*/  IMAD R7, R0, 0x8, R5 ;  /* 0x0000000800077824 */ /* 0x000fe200078e0205 */
[----:B------:R-:W-:Y:S01]  /*5fa0*/  SHF.L.U32 R4, R9, 0x1f, RZ ;  /* 0x0000001f09047819 */ /* 0x000fe200000006ff */
[----:B-1----:R-:W-:Y:S06]  /*5fb0*/  @!P0 BRA `(.L_x_123) ;  /* 0x00000004006c8947 */ /* 0x002fec0003800000 */
.L_x_139:
[----:B------:R-:W1:Y:S01]  /*5fc0*/  SYNCS.PHASECHK.TRANS64.TRYWAIT P0, [R7+URZ], R4 ;  /* 0x00000004070075a7 */ /* 0x000e62000800017f */
[----:B------:R-:W-:-:S05]  /*5fd0*/  VIADD R0, R0, 0x1 ;  /* 0x0000000100007836 */ /* 0x000fca0000000000 */
[----:B------:R-:W-:-:S04]  /*5fe0*/  ISETP.NE.AND P1, PT, R0, 0x7, PT ;  /* 0x000000070000780c */ /* 0x000fc80003f25270 */
[----:B------:R-:W-:Y:S02]  /*5ff0*/  SEL R2, RZ, 0x1, P1 ;  /* 0x00000001ff027807 */ /* 0x000fe40000800000 */
[----:B------:R-:W-:Y:S02]  /*6000*/  SEL R0, R0, RZ, P1 ;  /* 0x000000ff00007207 */ /* 0x000fe40000800000 */
[----:B------:R-:W-:-:S03]  /*6010*/  LOP3.LUT R9, R9, R2, RZ, 0x3c, !PT ;  /* 0x0000000209097212 */ /* 0x000fc600078e3cff */
[----:B0-----:R-:W-:Y:S01]  /*6020*/  IMAD R6, R0, 0x8, R5 ;  /* 0x0000000800067824 */ /* 0x001fe200078e0205 */
[----:B------:R-:W-:Y:S01]  /*6030*/  SHF.L.U32 R3, R9, 0x1f, RZ ;  /* 0x0000001f09037819 */ /* 0x000fe200000006ff */
[----:B-1----:R-:W-:Y:S06]  /*6040*/  @!P0 BRA `(.L_x_124) ;  /* 0x00000004005c8947 */ /* 0x002fec0003800000 */
.L_x_140:
        /* <DEDUP_REMOVED lines=9> */
.L_x_141:
        /* <DEDUP_REMOVED lines=9> */
.L_x_142:
[----:B------:R-:W1:Y:S01]  /*6170*/  SYNCS.PHASECHK.TRANS64.TRYWAIT P0, [R6+URZ], R3 ;  /* 0x00000003060075a7 */ /* 0x000e62000800017f */
[----:B------:R-:W-:-:S05]  /*6180*/  VIADD R0, R0, 0x1 ;  /* 0x0000000100007836 */ /* 0x000fca0000000000 */
[----:B------:R-:W-:-:S04]  /*6190*/  ISETP.NE.AND P1, PT, R0, 0x7, PT ;  /* 0x000000070000780c */ /* 0x000fc80003f25270 */
[----:B------:R-:W-:Y:S02]  /*61a0*/  SEL R2, RZ, 0x1, P1 ;  /* 0x00000001ff027807 */ /* 0x000fe40000800000 */
[----:B------:R-:W-:Y:S02]  /*61b0*/  SEL R0, R0, RZ, P1 ;  /* 0x000000ff00007207 */ /* 0x000fe40000800000 */
[----:B------:R-:W-:Y:S01]  /*61c0*/  LOP3.LUT R2, R9, R2, RZ, 0x3c, !PT ;  /* 0x0000000209027212 */ /* 0x000fe200078e3cff */
[----:B-1----:R-:W-:Y:S06]  /*61d0*/  @!P0 BRA `(.L_x_127) ;  /* 0x0000000400348947 */ /* 0x002fec0003800000 */
.L_x_143:
[----:B------:R-:W-:Y:S01]  /*61e0*/  IMAD R5, R0, 0x8, R5 ;  /* 0x0000000800057824 */ /* 0x000fe200078e0205 */
[----:B------:R-:W-:-:S07]  /*61f0*/  SHF.L.U32 R0, R2, 0x1f, RZ ;  /* 0x0000001f02007819 */ /* 0x000fce00000006ff */
.L_x_128:
[----:B---3--:R3:W4:Y:S02]  /*6200*/  SYNCS.PHASECHK.TRANS64.TRYWAIT P0, [R5+URZ], R0 ;  /* 0x00000000050075a7 */ /* 0x008724000800017f */
[----:B----4-:R-:W-:Y:S05]  /*6210*/  @!P0 NANOSLEEP.SYNCS 0x989680 ;  /* 0x009896800000895d */ /* 0x010fea0003900000 */
[----:B------:R-:W4:Y:S02]  /*6220*/  @!P0 SYNCS.PHASECHK.TRANS64 P0, [R5+URZ], R0 ;  /* 0x00000000050085a7 */ /* 0x000f24000800007f */
[----:B----4-:R-:W-:Y:S05]  /*6230*/  @!P0 BRA `(.L_x_128) ;  /* 0xfffffffc00f08947 */ /* 0x010fea000383ffff */
.L_x_120:
[----:B------:R-:W-:Y:S05]  /*6240*/  BSYNC B0 ;  /* 0x0000000000007941 */ /* 0x000fea0003800000 */
.L_x_119:
[----:B------:R-:W-:Y:S05]  /*6250*/  EXIT ;  /* 0x000000000000794d */ /* 0x000fea0003800000 */
.L_x_19:
[----:B0-----:R-:W-:-:S04]  /*6260*/  IMAD.U32 R3, RZ, RZ, UR43 ;  /* 0x0000002bff037e24 */ /* 0x001fc8000f8e00ff */
[----:B------:R0:W1:Y:S03]  /*6270*/  SYNCS.PHASECHK.TRANS64.TRYWAIT P0, [R3+URZ+-0x8], R0 ;  /* 0xfffff800030075a7 */ /* 0x000066000800017f */
[----:B-1----:R-:W-:Y:S05]  /*6280*/  @!P0 NANOSLEEP.SYNCS 0x989680 ;  /* 0x009896800000895d */ /* 0x002fea0003900000 */
[----:B------:R-:W1:Y:S02]  /*6290*/  @!P0 SYNCS.PHASECHK.TRANS64 P0, [R3+URZ+-0x8], R0 ;  /* 0xfffff800030085a7 */ /* 0x000e64000800007f */
[----:B-1----:R-:W-:Y:S05]  /*62a0*/  @!P0 BRA `(.L_x_19) ;  /* 0xfffffffc00ec8947 */ /* 0x002fea000383ffff */
[----:B------:R-:W-:Y:S05]  /*62b0*/  BRA `(.L_x_129) ;  /* 0xffffffb400607947 */ /* 0x000fea000383ffff */
.L_x_24:
[----:B-1----:R1:W2:Y:S02]  /*62c0*/  SYNCS.PHASECHK.TRANS64.TRYWAIT P1, [R3+URZ], R0 ;  /* 0x00000000030075a7 */ /* 0x0022a4000802017f */
[----:B--2---:R-:W-:Y:S05]  /*62d0*/  @!P1 NANOSLEEP.SYNCS 0x989680 ;  /* 0x009896800000995d */ /* 0x004fea0003900000 */
[----:B------:R-:W2:Y:S02]  /*62e0*/  @!P1 SYNCS.PHASECHK.TRANS64 P1, [R3+URZ], R0 ;  /* 0x00000000030095a7 */ /* 0x000ea4000802007f */
[----:B--2---:R-:W-:Y:S05]  /*62f0*/  @!P1 BRA `(.L_x_24) ;  /* 0xfffffffc00f09947 */ /* 0x004fea000383ffff */
[----:B------:R-:W-:Y:S05]  /*6300*/  BRA `(.L_x_23) ;  /* 0xffffffb400cc7947 */ /* 0x000fea000383ffff */
.L_x_29:
[----:B-1----:R-:W-:-:S04]  /*6310*/  IMAD.U32 R5, RZ, RZ, UR4 ;  /* 0x00000004ff057e24 */ /* 0x002fc8000f8e00ff */
[----:B------:R1:W2:Y:S03]  /*6320*/  SYNCS.PHASECHK.TRANS64.TRYWAIT P1, [R5+URZ], R4 ;  /* 0x00000004050075a7 */ /* 0x0002a6000802017f */
[----:B--2---:R-:W-:Y:S05]  /*6330*/  @!P1 NANOSLEEP.SYNCS 0x989680 ;  /* 0x009896800000995d */ /* 0x004fea0003900000 */
[----:B------:R-:W2:Y:S02]  /*6340*/  @!P1 SYNCS.PHASECHK.TRANS64 P1, [R5+URZ], R4 ;  /* 0x00000004050095a7 */ /* 0x000ea4000802007f */
[----:B--2---:R-:W-:Y:S05]  /*6350*/  @!P1 BRA `(.L_x_29) ;  /* 0xfffffffc00ec9947 */ /* 0x004fea000383ffff */
[----:B------:R-:W-:Y:S05]  /*6360*/  BRA `(.L_x_28) ;  /* 0xffffffb800f47947 */ /* 0x000fea000383ffff */
.L_x_37:
[----:B0-----:R-:W-:-:S04]  /*6370*/  IMAD.U32 R3, RZ, RZ, UR43 ;  /* 0x0000002bff037e24 */ /* 0x001fc8000f8e00ff */
[----:B------:R0:W1:Y:S03]  /*6380*/  SYNCS.PHASECHK.TRANS64.TRYWAIT P0, [R3+URZ+0x8], R0 ;  /* 0x00000800030075a7 */ /* 0x000066000800017f */
[----:B-1----:R-:W-:Y:S05]  /*6390*/  @!P0 NANOSLEEP.SYNCS 0x989680 ;  /* 0x009896800000895d */ /* 0x002fea0003900000 */
[----:B------:R-:W1:Y:S02]  /*63a0*/  @!P0 SYNCS.PHASECHK.TRANS64 P0, [R3+URZ+0x8], R0 ;  /* 0x00000800030085a7 */ /* 0x000e64000800007f */
[----:B-1----:R-:W-:Y:S05]  /*63b0*/  @!P0 BRA `(.L_x_37) ;  /* 0xfffffffc00ec8947 */ /* 0x002fea000383ffff */
[----:B------:R-:W-:Y:S05]  /*63c0*/  BRA `(.L_x_130) ;  /* 0xffffffc000b87947 */ /* 0x000fea000383ffff */
.L_x_106:
[----:B------:R-:W-:Y:S01]  /*63d0*/  BSSY B1, `(.L_x_131) ;  /* 0x0000006000017945 */ /* 0x000fe20003800000 */
[----:B------:R-:W-:-:S07]  /*63e0*/  IMAD.MOV.U32 R15, RZ, RZ, -0x1 ;  /* 0xffffffffff0f7424 */ /* 0x000fce00078e00ff */
[----:B--2--5:R-:W-:Y:S05]  /*63f0*/  WARPSYNC.COLLECTIVE R15, `(.L_x_132) ;  /* 0x000000000f0c7348 */ /* 0x024fea0003c00000 */
[----:B------:R-:W-:Y:S02]  /*6400*/  ELECT P6, UR62, PT ;  /* 0x00000000003e782f */ /* 0x000fe400038c0000 */
[----:B------:R-:W-:Y:S01]  /*6410*/  MOV R14, UR62 ;  /* 0x0000003e000e7c02 */ /* 0x000fe20008000f00 */
[----:B--2--5:R-:W-:Y:S10]  /*6420*/  ENDCOLLECTIVE ;  /* 0x000000000000791b */ /* 0x024ff40003800000 */
.L_x_132:
[----:B------:R-:W-:Y:S05]  /*6430*/  BSYNC B1 ;  /* 0x0000000000017941 */ /* 0x000fea0003800000 */
.L_x_131:
[----:B------:R-:W-:Y:S05]  /*6440*/  BRA `(.L_x_133) ;  /* 0xffffffec00547947 */ /* 0x000fea000383ffff */
.L_x_109:
[----:B0-----:R0:W1:Y:S02]  /*6450*/  SYNCS.PHASECHK.TRANS64.TRYWAIT P1, [R14+URZ+0x38], R5 ;  /* 0x000038050e0075a7 */ /* 0x001064000802017f */
[----:B-1----:R-:W-:Y:S05]  /*6460*/  @!P1 NANOSLEEP.SYNCS 0x989680 ;  /* 0x009896800000995d */ /* 0x002fea0003900000 */
[----:B------:R-:W1:Y:S02]  /*6470*/  @!P1 SYNCS.PHASECHK.TRANS64 P1, [R14+URZ+0x38], R5 ;  /* 0x000038050e0095a7 */ /* 0x000e64000802007f */
[----:B-1----:R-:W-:Y:S05]  /*6480*/  @!P1 BRA `(.L_x_109) ;  /* 0xfffffffc00f09947 */ /* 0x002fea000383ffff */
[----:B------:R-:W-:Y:S05]  /*6490*/  BRA `(.L_x_134) ;  /* 0xffffffec00907947 */ /* 0x000fea000383ffff */
.L_x_118:
[----:B------:R-:W-:Y:S01]  /*64a0*/  BSSY B0, `(.L_x_135) ;  /* 0x0000006000007945 */ /* 0x000fe20003800000 */
[----:B------:R-:W-:-:S07]  /*64b0*/  IMAD.MOV.U32 R15, RZ, RZ, -0x1 ;  /* 0xffffffffff0f7424 */ /* 0x000fce00078e00ff */
[----:B--2--5:R-:W-:Y:S05]  /*64c0*/  WARPSYNC.COLLECTIVE R15, `(.L_x_136) ;  /* 0x000000000f0c7348 */ /* 0x024fea0003c00000 */
[----:B------:R-:W-:Y:S02]  /*64d0*/  ELECT P6, UR62, PT ;  /* 0x00000000003e782f */ /* 0x000fe400038c0000 */
[----:B------:R-:W-:Y:S01]  /*64e0*/  MOV R14, UR62 ;  /* 0x0000003e000e7c02 */ /* 0x000fe20008000f00 */
[----:B--2--5:R-:W-:Y:S10]  /*64f0*/  ENDCOLLECTIVE ;  /* 0x000000000000791b */ /* 0x024ff40003800000 */
.L_x_136:
[----:B------:R-:W-:Y:S05]  /*6500*/  BSYNC B0 ;  /* 0x0000000000007941 */ /* 0x000fea0003800000 */
.L_x_135:
[----:B------:R-:W-:Y:S05]  /*6510*/  BRA `(.L_x_137) ;  /* 0xfffffff800307947 */ /* 0x000fea000383ffff */
.L_x_122:
[----:B0-----:R0:W1:Y:S02]  /*6520*/  SYNCS.PHASECHK.TRANS64.TRYWAIT P0, [R7+URZ], R2 ;  /* 0x00000002070075a7 */ /* 0x001064000800017f */
[----:B-1----:R-:W-:Y:S05]  /*6530*/  @!P0 NANOSLEEP.SYNCS 0x989680 ;  /* 0x009896800000895d */ /* 0x002fea0003900000 */
[----:B------:R-:W1:Y:S02]  /*6540*/  @!P0 SYNCS.PHASECHK.TRANS64 P0, [R7+URZ], R2 ;  /* 0x00000002070085a7 */ /* 0x000e64000800007f */
[----:B-1----:R-:W-:Y:S05]  /*6550*/  @!P0 BRA `(.L_x_122) ;  /* 0xfffffffc00f08947 */ /* 0x002fea000383ffff */
[----:B------:R-:W-:Y:S05]  /*6560*/  BRA `(.L_x_138) ;  /* 0xfffffff800707947 */ /* 0x000fea000383ffff */
.L_x_123:
[----:B0-----:R0:W1:Y:S02]  /*6570*/  SYNCS.PHASECHK.TRANS64.TRYWAIT P0, [R6+URZ], R3 ;  /* 0x00000003060075a7 */ /* 0x001064000800017f */
[----:B-1----:R-:W-:Y:S05]  /*6580*/  @!P0 NANOSLEEP.SYNCS 0x989680 ;  /* 0x009896800000895d */ /* 0x002fea0003900000 */
[----:B------:R-:W1:Y:S02]  /*6590*/  @!P0 SYNCS.PHASECHK.TRANS64 P0, [R6+URZ], R3 ;  /* 0x00000003060085a7 */ /* 0x000e64000800007f */
[----:B-1----:R-:W-:Y:S05]  /*65a0*/  @!P0 BRA `(.L_x_123) ;  /* 0xfffffffc00f08947 */ /* 0x002fea000383ffff */
[----:B------:R-:W-:Y:S05]  /*65b0*/  BRA `(.L_x_139) ;  /* 0xfffffff800807947 */ /* 0x000fea000383ffff */
.L_x_124:
[----:B0-----:R0:W1:Y:S02]  /*65c0*/  SYNCS.PHASECHK.TRANS64.TRYWAIT P0, [R7+URZ], R4 ;  /* 0x00000004070075a7 */ /* 0x001064000800017f */
[----:B-1----:R-:W-:Y:S05]  /*65d0*/  @!P0 NANOSLEEP.SYNCS 0x989680 ;  /* 0x009896800000895d */ /* 0x002fea0003900000 */
[----:B------:R-:W1:Y:S02]  /*65e0*/  @!P0 SYNCS.PHASECHK.TRANS64 P0, [R7+URZ], R4 ;  /* 0x00000004070085a7 */ /* 0x000e64000800007f */
[----:B-1----:R-:W-:Y:S05]  /*65f0*/  @!P0 BRA `(.L_x_124) ;  /* 0xfffffffc00f08947 */ /* 0x002fea000383ffff */
[----:B------:R-:W-:Y:S05]  /*6600*/  BRA `(.L_x_140) ;  /* 0xfffffff800907947 */ /* 0x000fea000383ffff */
.L_x_125:
[----:B0-----:R0:W1:Y:S02]  /*6610*/  SYNCS.PHASECHK.TRANS64.TRYWAIT P0, [R6+URZ], R3 ;  /* 0x00000003060075a7 */ /* 0x001064000800017f */
[----:B-1----:R-:W-:Y:S05]  /*6620*/  @!P0 NANOSLEEP.SYNCS 0x989680 ;  /* 0x009896800000895d */ /* 0x002fea0003900000 */
[----:B------:R-:W1:Y:S02]  /*6630*/  @!P0 SYNCS.PHASECHK.TRANS64 P0, [R6+URZ], R3 ;  /* 0x00000003060085a7 */ /* 0x000e64000800007f */
[----:B-1----:R-:W-:Y:S05]  /*6640*/  @!P0 BRA `(.L_x_125) ;  /* 0xfffffffc00f08947 */ /* 0x002fea000383ffff */
[----:B------:R-:W-:Y:S05]  /*6650*/  BRA `(.L_x_141) ;  /* 0xfffffff800a07947 */ /* 0x000fea000383ffff */
.L_x_126:
[----:B0-----:R0:W1:Y:S02]  /*6660*/  SYNCS.PHASECHK.TRANS64.TRYWAIT P0, [R7+URZ], R4 ;  /* 0x00000004070075a7 */ /* 0x001064000800017f */
[----:B-1----:R-:W-:Y:S05]  /*6670*/  @!P0 NANOSLEEP.SYNCS 0x989680 ;  /* 0x009896800000895d */ /* 0x002fea0003900000 */
[----:B------:R-:W1:Y:S02]  /*6680*/  @!P0 SYNCS.PHASECHK.TRANS64 P0, [R7+URZ], R4 ;  /* 0x00000004070085a7 */ /* 0x000e64000800007f */
[----:B-1----:R-:W-:Y:S05]  /*6690*/  @!P0 BRA `(.L_x_126) ;  /* 0xfffffffc00f08947 */ /* 0x002fea000383ffff */
[----:B------:R-:W-:Y:S05]  /*66a0*/  BRA `(.L_x_142) ;  /* 0xfffffff800b07947 */ /* 0x000fea000383ffff */
.L_x_127:
[----:B-1----:R1:W3:Y:S02]  /*66b0*/  SYNCS.PHASECHK.TRANS64.TRYWAIT P0, [R6+URZ], R3 ;  /* 0x00000003060075a7 */ /* 0x0022e4000800017f */
[----:B---3--:R-:W-:Y:S05]  /*66c0*/  @!P0 NANOSLEEP.SYNCS 0x989680 ;  /* 0x009896800000895d */ /* 0x008fea0003900000 */
[----:B------:R-:W3:Y:S02]  /*66d0*/  @!P0 SYNCS.PHASECHK.TRANS64 P0, [R6+URZ], R3 ;  /* 0x00000003060085a7 */ /* 0x000ee4000800007f */
[----:B---3--:R-:W-:Y:S05]  /*66e0*/  @!P0 BRA `(.L_x_127) ;  /* 0xfffffffc00f08947 */ /* 0x008fea000383ffff */
[----:B------:R-:W-:Y:S05]  /*66f0*/  BRA `(.L_x_143) ;  /* 0xfffffff800b87947 */ /* 0x000fea000383ffff */
.L_x_144:
[----:B------:R-:W-:-:S00]  /*6700*/  BRA `(.L_x_144) ;  /* 0xfffffffc00fc7947 */ /* 0x000fc0000383ffff */
[----:B------:R-:W-:-:S00]  /*6710*/  NOP ;  /* 0x0000000000007918 */ /* 0x000fc00000000000 */
        /* <DEDUP_REMOVED lines=14> */
.L_x_145:


//--------------------- .nv.global.init           --------------------------
	.section	.nv.global.init,"aw",@progbits
.nv.global.init:
	.type		$str$22,@object
	.size		$str$22,($str$23 - $str$22)
$str$22:
        /*0000*/ 	.byte	0x6b, 0x5f, 0x74, 0x69, 0x6c, 0x65, 0x5f, 0x63, 0x6f, 0x75, 0x6e, 0x74, 0x20, 0x3e, 0x3d, 0x20
        /*0010*/ 	.byte	0x31, 0x00
	.type		$str$23,@object
	.size		$str$23,(__unnamed_1 - $str$23)
$str$23:
        /*0012*/ 	.byte	0x2f, 0x74, 0x6d, 0x70, 0x2f, 0x63, 0x75, 0x74, 0x6c, 0x61, 0x73, 0x73, 0x5f, 0x73, 0x77, 0x65
        /*0022*/ 	.byte	0x65, 0x70, 0x5f, 0x73, 0x72, 0x63, 0x2f, 0x69, 0x6e, 0x63, 0x6c, 0x75, 0x64, 0x65, 0x2f, 0x63
        /*0032*/ 	.byte	0x75, 0x74, 0x6c, 0x61, 0x73, 0x73, 0x2f, 0x67, 0x65, 0x6d, 0x6d, 0x2f, 0x63, 0x6f, 0x6c, 0x6c
        /*0042*/ 	.byte	0x65, 0x63, 0x74, 0x69, 0x76, 0x65, 0x2f, 0x73, 0x6d, 0x39, 0x30, 0x5f, 0x6d, 0x6d, 0x61, 0x5f
        /*0052*/ 	.byte	0x74, 0x6d, 0x61, 0x5f, 0x67, 0x6d, 0x6d, 0x61, 0x5f, 0x73, 0x73, 0x5f, 0x77, 0x61, 0x72, 0x70
        /*0062*/ 	.byte	0x73, 0x70, 0x65, 0x63, 0x69, 0x61, 0x6c, 0x69, 0x7a, 0x65, 0x64, 0x2e, 0x68, 0x70, 0x70, 0x00
	.type		__unnamed_1,@object
	.size		__unnamed_1,(.L_0 - __unnamed_1)
__unnamed_1:
        /*0072*/ 	.byte	0x76, 0x6f, 0x69, 0x64, 0x20, 0x63, 0x75, 0x74, 0x6c, 0x61, 0x73, 0x73, 0x3a, 0x3a, 0x67, 0x65
        /* <DEDUP_REMOVED lines=179> */
        /*0bb2*/ 	.byte	0x75, 0x74, 0x65, 0x3a, 0x3a, 0x69, 0x64, 0x65, 0x6e, 0x74, 0x69, 0x74, 0x79, 0x5d, 0x00
.L_0:


//--------------------- .nv.shared._ZN7cutlass13device_kernelINS_4gemm6kernel13GemmUniversalIN4cute5tupleIJiiiiEEENS1_10collective13CollectiveMmaINS1_34MainloopSm90TmaGmmaWarpSpecializedILi7ENS5_IJNS4_1CILi1EEENSA_ILi2EEESB_EEENS1_32KernelTmaWarpSpecializedPingpongEEENS5_IJNSA_ILi64EEESG_NSA_ILi128EEEEEENS_6half_tENS5_IJlSB_lEEESJ_SK_NS4_8TiledMMAINS4_8MMA_AtomIJNS4_4SM904GMMA25MMA_64x64x16_F32F16F16_SSILNSO_5MajorE0ELSQ_0ELNSO_7ScaleInE1ELSR_1EEEEEENS4_6LayoutINS5_IJSB_SB_SB_EEENS5_IJNSA_ILi0EEESW_SW_EEEEENS5_IJNS4_10UnderscoreESZ_SZ_EEEEENS4_23SM90_TMA_LOAD_MULTICASTENS4_14ComposedLayoutINS4_7SwizzleILi3ELi4ELi3EEENS4_18smem_ptr_flag_bitsILi16EEENSU_INS5_IJNSA_ILi8EEESG_EEENS5_IJSG_SB_EEEEEEEvNS4_8identityENS4_13SM90_TMA_LOADES1C_vS1D_EENS_8epilogue10collective6detail29Sm90TmaWarpSpecializedAdapterINS1H_15DefaultEpilogueISJ_SK_SK_NS1G_6thread17LinearCombinationISJ_Li1EffLNS1L_9ScaleType4KindE0ELNS_15FloatRoundStyleE2ESJ_EENS1_15EpilogueDefaultEEEEEvvEEEEvNT_6ParamsE --------------------------
	.section	.nv.shared._ZN7cutlass13device_kernelINS_4gemm6kernel13GemmUniversalIN4cute5tupleIJiiiiEEENS1_10collective13CollectiveMmaINS1_34MainloopSm90TmaGmmaWarpSpecializedILi7ENS5_IJNS4_1CILi1EEENSA_ILi2EEESB_EEENS1_32KernelTmaWarpSpecializedPingpongEEENS5_IJNSA_ILi64EEESG_NSA_ILi128EEEEEENS_6half_tENS5_IJlSB_lEEESJ_SK_NS4_8TiledMMAINS4_8MMA_AtomIJNS4_4SM904GMMA25MMA_64x64x16_F32F16F16_SSILNSO_5MajorE0ELSQ_0ELNSO_7ScaleInE1ELSR_1EEEEEENS4_6LayoutINS5_IJSB_SB_SB_EEENS5_IJNSA_ILi0EEESW_SW_EEEEENS5_IJNS4_10UnderscoreESZ_SZ_EEEEENS4_23SM90_TMA_LOAD_MULTICASTENS4_14ComposedLayoutINS4_7SwizzleILi3ELi4ELi3EEENS4_18smem_ptr_flag_bitsILi16EEENSU_INS5_IJNSA_ILi8EEESG_EEENS5_IJSG_SB_EEEEEEEvNS4_8identityENS4_13SM90_TMA_LOADES1C_vS1D_EENS_8epilogue10collective6detail29Sm90TmaWarpSpecializedAdapterINS1H_15DefaultEpilogueISJ_SK_SK_NS1G_6thread17LinearCombinationISJ_Li1EffLNS1L_9ScaleType4KindE0ELNS_15FloatRoundStyleE2ESJ_EENS1_15EpilogueDefaultEEEEEvvEEEEvNT_6ParamsE,"aw",@nobits
	.sectionflags	@""
	.align	16
	.zero		1024


//--------------------- .nv.shared.reserved.0     --------------------------
	.section	.nv.shared.reserved.0,"aw",@nobits
	.weak		__nv_reservedSMEM_offset_0_alias
	.size		__nv_reservedSMEM_offset_0_alias, 0, 0
	.other		__nv_reservedSMEM_offset_0_alias,@"STO_CUDA_RESERVED_SHARED STV_DEFAULT"
__nv_reservedSMEM_offset_0_alias:
	.zero		0


//--------------------- .nv.global                --------------------------
	.section	.nv.global,"aw",@nobits
.nv.global:
	.type		_ZN40_INTERNAL_ac69f481_4_k_cu_5e49b0aa_245044cute1_E,@object
	.size		_ZN40_INTERNAL_ac69f481_4_k_cu_5e49b0aa_245044cute1_E,(_ZN40_INTERNAL_ac69f481_4_k_cu_5e49b0aa_245044cuda3std3__45__cpo6cbeginE - _ZN40_INTERNAL_ac69f481_4_k_cu_5e49b0aa_245044cute1_E)
_ZN40_INTERNAL_ac69f481_4_k_cu_5e49b0aa_245044cute1_E:
	.zero		1
	.type		_ZN40_INTERNAL_ac69f481_4_k_cu_5e49b0aa_245044cuda3std3__45__cpo6cbeginE,@object
	.size		_ZN40_INTERNAL_ac69f481_4_k_cu_5e49b0aa_245044cuda3std3__45__cpo6cbeginE,(_ZN40_INTERNAL_ac69f481_4_k_cu_5e49b0aa_245044cuda3std3__48in_placeE - _ZN40_INTERNAL_ac69f481_4_k_cu_5e49b0aa_245044cuda3std3__45__cpo6cbeginE)
_ZN40_INTERNAL_ac69f481_4_k_cu_5e49b0aa_245044cuda3std3__45__cpo6cbeginE:
	.zero		1
	.type		_ZN40_INTERNAL_ac69f481_4_k_cu_5e49b0aa_245044cuda3std3__48in_placeE,@object
	.size		_ZN40_INTERNAL_ac69f481_4_k_cu_5e49b0aa_245044cuda3std3__48in_placeE,(_ZN40_INTERNAL_ac69f481_4_k_cu_5e49b0aa_245044cuda3std6ranges3__45__cpo9iter_moveE - _ZN40_INTERNAL_ac69f481_4_k_cu_5e49b0aa_245044cuda3std3__48in_placeE)
_ZN40_INTERNAL_ac69f481_4_k_cu_5e49b0aa_245044cuda3std3__48in_placeE:
	.zero		1
	.type		_ZN40_INTERNAL_ac69f481_4_k_cu_5e49b0aa_245044cuda3std6ranges3__45__cpo9iter_moveE,@object
	.size		_ZN40_INTERNAL_ac69f481_4_k_cu_5e49b0aa_245044cuda3std6ranges3__45__cpo9iter_moveE,(_ZN40_INTERNAL_ac69f481_4_k_cu_5e49b0aa_245044cuda3std3__45__cpo5beginE - _ZN40_INTERNAL_ac69f481_4_k_cu_5e49b0aa_245044cuda3std6ranges3__45__cpo9iter_moveE)
_ZN40_INTERNAL_ac69f481_4_k_cu_5e49b0aa_245044cuda3std6ranges3__45__cpo9iter_moveE:
	.zero		1
	.type		_ZN40_INTERNAL_ac69f481_4_k_cu_5e49b0aa_245044cuda3std3__45__cpo5beginE,@object
	.size		_ZN40_INTERNAL_ac69f481_4_k_cu_5e49b0aa_245044cuda3std3__45__cpo5beginE,(_ZN40_INTERNAL_ac69f481_4_k_cu_5e49b0aa_245044cuda3std3__442_GLOBAL__N__ac69f481_4_k_cu_5e49b0aa_245046ignoreE - _ZN40_INTERNAL_ac69f481_4_k_cu_5e49b0aa_245044cuda3std3__45__cpo5beginE)
_ZN40_INTERNAL_ac69f481_4_k_cu_5e49b0aa_245044cuda3std3__45__cpo5beginE:
	.zero		1
	.type		_ZN40_INTERNAL_ac69f481_4_k_cu_5e49b0aa_245044cuda3std3__442_GLOBAL__N__ac69f481_4_k_cu_5e49b0aa_245046ignoreE,@object
	.size		_ZN40_INTERNAL_ac69f481_4_k_cu_5e49b0aa_245044cuda3std3__442_GLOBAL__N__ac69f481_4_k_cu_5e49b0aa_245046ignoreE,(_ZN40_INTERNAL_ac69f481_4_k_cu_5e49b0aa_245044cute7productE - _ZN40_INTERNAL_ac69f481_4_k_cu_5e49b0aa_245044cuda3std3__442_GLOBAL__N__ac69f481_4_k_cu_5e49b0aa_245046ignoreE)
_ZN40_INTERNAL_ac69f481_4_k_cu_5e49b0aa_245044cuda3std3__442_GLOBAL__N__ac69f481_4_k_cu_5e49b0aa_245046ignoreE:
	.zero		1
	.type		_ZN40_INTERNAL_ac69f481_4_k_cu_5e49b0aa_245044cute7productE,@object
	.size		_ZN40_INTERNAL_ac69f481_4_k_cu_5e49b0aa_245044cute7productE,(_ZN40_INTERNAL_ac69f481_4_k_cu_5e49b0aa_245044cuda3std3__45__cpo3endE - _ZN40_INTERNAL_ac69f481_4_k_cu_5e49b0aa_245044cute7productE)
_ZN40_INTERNAL_ac69f481_4_k_cu_5e49b0aa_245044cute7productE:
	.zero		1
	.type		_ZN40_INTERNAL_ac69f481_4_k_cu_5e49b0aa_245044cuda3std3__45__cpo3endE,@object
	.size		_ZN40_INTERNAL_ac69f481_4_k_cu_5e49b0aa_245044cuda3std3__45__cpo3endE,(_ZN40_INTERNAL_ac69f481_4_k_cu_5e49b0aa_245044cuda3std3__419piecewise_constructE - _ZN40_INTERNAL_ac69f481_4_k_cu_5e49b0aa_245044cuda3std3__45__cpo3endE)
_ZN40_INTERNAL_ac69f481_4_k_cu_5e49b0aa_245044cuda3std3__45__cpo3endE:
	.zero		1
	.type		_ZN40_INTERNAL_ac69f481_4_k_cu_5e49b0aa_245044cuda3std3__419piecewise_constructE,@object
	.size		_ZN40_INTERNAL_ac69f481_4_k_cu_5e49b0aa_245044cuda3std3__419piecewise_constructE,(_ZN40_INTERNAL_ac69f481_4_k_cu_5e49b0aa_245044cuda3std3__45__cpo4cendE - _ZN40_INTERNAL_ac69f481_4_k_cu_5e49b0aa_245044cuda3std3__419piecewise_constructE)
_ZN40_INTERNAL_ac69f481_4_k_cu_5e49b0aa_245044cuda3std3__419piecewise_constructE:
	.zero		1
	.type		_ZN40_INTERNAL_ac69f481_4_k_cu_5e49b0aa_245044cuda3std3__45__cpo4cendE,@object
	.size		_ZN40_INTERNAL_ac69f481_4_k_cu_5e49b0aa_245044cuda3std3__45__cpo4cendE,(_ZN40_INTERNAL_ac69f481_4_k_cu_5e49b0aa_245044cuda3std6ranges3__45__cpo4swapE - _ZN40_INTERNAL_ac69f481_4_k_cu_5e49b0aa_245044cuda3std3__45__cpo4cendE)
_ZN40_INTERNAL_ac69f481_4_k_cu_5e49b0aa_245044cuda3std3__45__cpo4cendE:
	.zero		1
	.type		_ZN40_INTERNAL_ac69f481_4_k_cu_5e49b0aa_245044cuda3std6ranges3__45__cpo4swapE,@object
	.size		_ZN40_INTERNAL_ac69f481_4_k_cu_5e49b0aa_245044cuda3std6ranges3__45__cpo4swapE,(.L_8 - _ZN40_INTERNAL_ac69f481_4_k_cu_5e49b0aa_245044cuda3std6ranges3__45__cpo4swapE)
_ZN40_INTERNAL_ac69f481_4_k_cu_5e49b0aa_245044cuda3std6ranges3__45__cpo4swapE:
	.zero		1
.L_8:


//--------------------- .nv.constant0._ZN7cutlass13device_kernelINS_4gemm6kernel13GemmUniversalIN4cute5tupleIJiiiiEEENS1_10collective13CollectiveMmaINS1_34MainloopSm90TmaGmmaWarpSpecializedILi7ENS5_IJNS4_1CILi1EEENSA_ILi2EEESB_EEENS1_32KernelTmaWarpSpecializedPingpongEEENS5_IJNSA_ILi64EEESG_NSA_ILi128EEEEEENS_6half_tENS5_IJlSB_lEEESJ_SK_NS4_8TiledMMAINS4_8MMA_AtomIJNS4_4SM904GMMA25MMA_64x64x16_F32F16F16_SSILNSO_5MajorE0ELSQ_0ELNSO_7ScaleInE1ELSR_1EEEEEENS4_6LayoutINS5_IJSB_SB_SB_EEENS5_IJNSA_ILi0EEESW_SW_EEEEENS5_IJNS4_10UnderscoreESZ_SZ_EEEEENS4_23SM90_TMA_LOAD_MULTICASTENS4_14ComposedLayoutINS4_7SwizzleILi3ELi4ELi3EEENS4_18smem_ptr_flag_bitsILi16EEENSU_INS5_IJNSA_ILi8EEESG_EEENS5_IJSG_SB_EEEEEEEvNS4_8identityENS4_13SM90_TMA_LOADES1C_vS1D_EENS_8epilogue10collective6detail29Sm90TmaWarpSpecializedAdapterINS1H_15DefaultEpilogueISJ_SK_SK_NS1G_6thread17LinearCombinationISJ_Li1EffLNS1L_9ScaleType4KindE0ELNS_15FloatRoundStyleE2ESJ_EENS1_15EpilogueDefaultEEEEEvvEEEEvNT_6ParamsE --------------------------
	.section	.nv.constant0._ZN7cutlass13device_kernelINS_4gemm6kernel13GemmUniversalIN4cute5tupleIJiiiiEEENS1_10collective13CollectiveMmaINS1_34MainloopSm90TmaGmmaWarpSpecializedILi7ENS5_IJNS4_1CILi1EEENSA_ILi2EEESB_EEENS1_32KernelTmaWarpSpecializedPingpongEEENS5_IJNSA_ILi64EEESG_NSA_ILi128EEEEEENS_6half_tENS5_IJlSB_lEEESJ_SK_NS4_8TiledMMAINS4_8MMA_AtomIJNS4_4SM904GMMA25MMA_64x64x16_F32F16F16_SSILNSO_5MajorE0ELSQ_0ELNSO_7ScaleInE1ELSR_1EEEEEENS4_6LayoutINS5_IJSB_SB_SB_EEENS5_IJNSA_ILi0EEESW_SW_EEEEENS5_IJNS4_10UnderscoreESZ_SZ_EEEEENS4_23SM90_TMA_LOAD_MULTICASTENS4_14ComposedLayoutINS4_7SwizzleILi3ELi4ELi3EEENS4_18smem_ptr_flag_bitsILi16EEENSU_INS5_IJNSA_ILi8EEESG_EEENS5_IJSG_SB_EEEEEEEvNS4_8identityENS4_13SM90_TMA_LOADES1C_vS1D_EENS_8epilogue10collective6detail29Sm90TmaWarpSpecializedAdapterINS1H_15DefaultEpilogueISJ_SK_SK_NS1G_6thread17LinearCombinationISJ_Li1EffLNS1L_9ScaleType4KindE0ELNS_15FloatRoundStyleE2ESJ_EENS1_15EpilogueDefaultEEEEEvvEEEEvNT_6ParamsE,"a",@progbits
	.sectionflags	@""
	.align	4
.nv.constant0._ZN7cutlass13device_kernelINS_4gemm6kernel13GemmUniversalIN4cute5tupleIJiiiiEEENS1_10collective13CollectiveMmaINS1_34MainloopSm90TmaGmmaWarpSpecializedILi7ENS5_IJNS4_1CILi1EEENSA_ILi2EEESB_EEENS1_32KernelTmaWarpSpecializedPingpongEEENS5_IJNSA_ILi64EEESG_NSA_ILi128EEEEEENS_6half_tENS5_IJlSB_lEEESJ_SK_NS4_8TiledMMAINS4_8MMA_AtomIJNS4_4SM904GMMA25MMA_64x64x16_F32F16F16_SSILNSO_5MajorE0ELSQ_0ELNSO_7ScaleInE1ELSR_1EEEEEENS4_6LayoutINS5_IJSB_SB_SB_EEENS5_IJNSA_ILi0EEESW_SW_EEEEENS5_IJNS4_10UnderscoreESZ_SZ_EEEEENS4_23SM90_TMA_LOAD_MULTICASTENS4_14ComposedLayoutINS4_7SwizzleILi3ELi4ELi3EEENS4_18smem_ptr_flag_bitsILi16EEENSU_INS5_IJNSA_ILi8EEESG_EEENS5_IJSG_SB_EEEEEEEvNS4_8identityENS4_13SM90_TMA_LOADES1C_vS1D_EENS_8epilogue10collective6detail29Sm90TmaWarpSpecializedAdapterINS1H_15DefaultEpilogueISJ_SK_SK_NS1G_6thread17LinearCombinationISJ_Li1EffLNS1L_9ScaleType4KindE0ELNS_15FloatRoundStyleE2ESJ_EENS1_15EpilogueDefaultEEEEEvvEEEEvNT_6ParamsE:
	.zero		1664


//--------------------- SYMBOLS --------------------------

	.type		.nv.reservedSmem.offset0,@object
	.size		.nv.reservedSmem.offset0,0x4
	.type		__assertfail,@function
